	.target	sm_90a

	.elftype	@"ET_EXEC"


//--------------------- .note.nv.tkinfo           --------------------------
	.section	.note.nv.tkinfo,"",@"SHT_NOTE"
	.sectionflags	@"SHF_NOTE_NV_TKINFO"
	.tkinfo
        /*0018*/ 	.word	0x00000002
        /*0030*/ 	.string	""
        /*0030*/ 	.string	"ptxas"
        /*0030*/ 	.string	"Cuda compilation tools, release 13.0, V13.0.88"
        /*0030*/ 	.string	"Build cuda_13.0.r13.0/compiler.36424714_0"
        /*0030*/ 	.string	"-v  -suppress-debug-info  -lineinfo  -arch sm_90a "



//--------------------- .note.nv.cuinfo           --------------------------
	.section	.note.nv.cuinfo,"",@"SHT_NOTE"
	.sectionflags	@"SHF_NOTE_NV_CUINFO"
        /*0018*/ 	.short	0x0002
        /*001a*/ 	.short	0x005a
        /*001c*/ 	.short	0x0082
	.zero		2


//--------------------- .nv.info                  --------------------------
	.section	.nv.info,"",@"SHT_CUDA_INFO"
	.align	4


	//----- nvinfo : EIATTR_REGCOUNT
	.align		4
        /*0000*/ 	.byte	0x04, 0x2f
        /*0002*/ 	.short	(.L_1 - .L_0)
	.align		4
.L_0:
        /*0004*/ 	.word	index@(matmul_kernel)
        /*0008*/ 	.word	0x000000ff


	//----- nvinfo : EIATTR_FRAME_SIZE
	.align		4
.L_1:
        /*000c*/ 	.byte	0x04, 0x11
        /*000e*/ 	.short	(.L_3 - .L_2)
	.align		4
.L_2:
        /*0010*/ 	.word	index@(matmul_kernel)
        /*0014*/ 	.word	0x00000000


	//----- nvinfo : EIATTR_MIN_STACK_SIZE
	.align		4
.L_3:
        /*0018*/ 	.byte	0x04, 0x12
        /*001a*/ 	.short	(.L_5 - .L_4)
	.align		4
.L_4:
        /*001c*/ 	.word	index@(matmul_kernel)
        /*0020*/ 	.word	0x00000000
.L_5:


//--------------------- .nv.compat                --------------------------
	.section	.nv.compat,"",@"SHT_CUDA_COMPAT_INFO"
	.align	4
        /*0000*/ 	.byte	0x02, 0x09, 0x01, 0x00, 0x02, 0x02, 0x04, 0x00, 0x02, 0x05, 0x05, 0x00, 0x03, 0x07, 0x01, 0x01
        /*0010*/ 	.byte	0x02, 0x03, 0x00, 0x00, 0x02, 0x06, 0x01, 0x00, 0x04, 0x0b, 0x08, 0x00, 0x00, 0x00, 0x00, 0x00
        /*0020*/ 	.byte	0x00, 0x00, 0x00, 0x00


//--------------------- .nv.info.matmul_kernel    --------------------------
	.section	.nv.info.matmul_kernel,"",@"SHT_CUDA_INFO"
	.sectionflags	@""
	.align	4


	//----- nvinfo : EIATTR_CUDA_API_VERSION
	.align		4
        /*0000*/ 	.byte	0x04, 0x37
        /*0002*/ 	.short	(.L_7 - .L_6)
.L_6:
        /*0004*/ 	.word	0x00000082


	//----- nvinfo : EIATTR_KPARAM_INFO
	.align		4
.L_7:
        /*0008*/ 	.byte	0x04, 0x17
        /*000a*/ 	.short	(.L_9 - .L_8)
.L_8:
        /*000c*/ 	.word	0x00000000
        /*0010*/ 	.short	0x000d
        /*0012*/ 	.short	0x0048
        /*0014*/ 	.byte	0x00, 0xf4, 0x21, 0x00


	//----- nvinfo : EIATTR_KPARAM_INFO
	.align		4
.L_9:
        /*0018*/ 	.byte	0x04, 0x17
        /*001a*/ 	.short	(.L_11 - .L_10)
.L_10:
        /*001c*/ 	.word	0x00000000
        /*0020*/ 	.short	0x000c
        /*0022*/ 	.short	0x0040
        /*0024*/ 	.byte	0x00, 0xf4, 0x21, 0x00


	//----- nvinfo : EIATTR_KPARAM_INFO
	.align		4
.L_11:
        /*0028*/ 	.byte	0x04, 0x17
        /*002a*/ 	.short	(.L_13 - .L_12)
.L_12:
        /*002c*/ 	.word	0x00000000
        /*0030*/ 	.short	0x000b
        /*0032*/ 	.short	0x0038
        /*0034*/ 	.byte	0x00, 0xf0, 0x11, 0x00


	//----- nvinfo : EIATTR_KPARAM_INFO
	.align		4
.L_13:
        /*0038*/ 	.byte	0x04, 0x17
        /*003a*/ 	.short	(.L_15 - .L_14)
.L_14:
        /*003c*/ 	.word	0x00000000
        /*0040*/ 	.short	0x000a
        /*0042*/ 	.short	0x0034
        /*0044*/ 	.byte	0x00, 0xf0, 0x11, 0x00


	//----- nvinfo : EIATTR_KPARAM_INFO
	.align		4
.L_15:
        /*0048*/ 	.byte	0x04, 0x17
        /*004a*/ 	.short	(.L_17 - .L_16)
.L_16:
        /*004c*/ 	.word	0x00000000
        /*0050*/ 	.short	0x0009
        /*0052*/ 	.short	0x0030
        /*0054*/ 	.byte	0x00, 0xf0, 0x11, 0x00


	//----- nvinfo : EIATTR_KPARAM_INFO
	.align		4
.L_17:
        /*0058*/ 	.byte	0x04, 0x17
        /*005a*/ 	.short	(.L_19 - .L_18)
.L_18:
        /*005c*/ 	.word	0x00000000
        /*0060*/ 	.short	0x0008
        /*0062*/ 	.short	0x002c
        /*0064*/ 	.byte	0x00, 0xf0, 0x11, 0x00


	//----- nvinfo : EIATTR_KPARAM_INFO
	.align		4
.L_19:
        /*0068*/ 	.byte	0x04, 0x17
        /*006a*/ 	.short	(.L_21 - .L_20)
.L_20:
        /*006c*/ 	.word	0x00000000
        /*0070*/ 	.short	0x0007
        /*0072*/ 	.short	0x0028
        /*0074*/ 	.byte	0x00, 0xf0, 0x11, 0x00


	//----- nvinfo : EIATTR_KPARAM_INFO
	.align		4
.L_21:
        /*0078*/ 	.byte	0x04, 0x17
        /*007a*/ 	.short	(.L_23 - .L_22)
.L_22:
        /*007c*/ 	.word	0x00000000
        /*0080*/ 	.short	0x0006
        /*0082*/ 	.short	0x0024
        /*0084*/ 	.byte	0x00, 0xf0, 0x11, 0x00


	//----- nvinfo : EIATTR_KPARAM_INFO
	.align		4
.L_23:
        /*0088*/ 	.byte	0x04, 0x17
        /*008a*/ 	.short	(.L_25 - .L_24)
.L_24:
        /*008c*/ 	.word	0x00000000
        /*0090*/ 	.short	0x0005
        /*0092*/ 	.short	0x0020
        /*0094*/ 	.byte	0x00, 0xf0, 0x11, 0x00


	//----- nvinfo : EIATTR_KPARAM_INFO
	.align		4
.L_25:
        /*0098*/ 	.byte	0x04, 0x17
        /*009a*/ 	.short	(.L_27 - .L_26)
.L_26:
        /*009c*/ 	.word	0x00000000
        /*00a0*/ 	.short	0x0004
        /*00a2*/ 	.short	0x001c
        /*00a4*/ 	.byte	0x00, 0xf0, 0x11, 0x00


	//----- nvinfo : EIATTR_KPARAM_INFO
	.align		4
.L_27:
        /*00a8*/ 	.byte	0x04, 0x17
        /*00aa*/ 	.short	(.L_29 - .L_28)
.L_28:
        /*00ac*/ 	.word	0x00000000
        /*00b0*/ 	.short	0x0003
        /*00b2*/ 	.short	0x0018
        /*00b4*/ 	.byte	0x00, 0xf0, 0x11, 0x00


	//----- nvinfo : EIATTR_KPARAM_INFO
	.align		4
.L_29:
        /*00b8*/ 	.byte	0x04, 0x17
        /*00ba*/ 	.short	(.L_31 - .L_30)
.L_30:
        /*00bc*/ 	.word	0x00000000
        /*00c0*/ 	.short	0x0002
        /*00c2*/ 	.short	0x0010
        /*00c4*/ 	.byte	0x00, 0xf4, 0x21, 0x00


	//----- nvinfo : EIATTR_KPARAM_INFO
	.align		4
.L_31:
        /*00c8*/ 	.byte	0x04, 0x17
        /*00ca*/ 	.short	(.L_33 - .L_32)
.L_32:
        /*00cc*/ 	.word	0x00000000
        /*00d0*/ 	.short	0x0001
        /*00d2*/ 	.short	0x0008
        /*00d4*/ 	.byte	0x00, 0xf4, 0x21, 0x00


	//----- nvinfo : EIATTR_KPARAM_INFO
	.align		4
.L_33:
        /*00d8*/ 	.byte	0x04, 0x17
        /*00da*/ 	.short	(.L_35 - .L_34)
.L_34:
        /*00dc*/ 	.word	0x00000000
        /*00e0*/ 	.short	0x0000
        /*00e2*/ 	.short	0x0000
        /*00e4*/ 	.byte	0x00, 0xf4, 0x21, 0x00


	//----- nvinfo : EIATTR_EXPLICIT_CLUSTER
	.align		4
.L_35:
        /*00e8*/ 	.byte	0x01, 0x3e
	.zero		2


	//----- nvinfo : EIATTR_CTA_PER_CLUSTER
	.align		4
        /*00ec*/ 	.byte	0x04, 0x3d
        /*00ee*/ 	.short	(.L_37 - .L_36)
.L_36:
        /*00f0*/ 	.word	0x00000004
        /*00f4*/ 	.word	0x00000001
        /*00f8*/ 	.word	0x00000001


	//----- nvinfo : EIATTR_SPARSE_MMA_MASK
	.align		4
.L_37:
        /*00fc*/ 	.byte	0x03, 0x50
        /*00fe*/ 	.short	0x0000


	//----- nvinfo : EIATTR_MAXREG_COUNT
	.align		4
        /*0100*/ 	.byte	0x03, 0x1b
        /*0102*/ 	.short	0x00ff


	//----- nvinfo : EIATTR_NUM_BARRIERS
	.align		4
        /*0104*/ 	.byte	0x02, 0x4c
        /*0106*/ 	.byte	0x01
	.zero		1


	//----- nvinfo : EIATTR_MERCURY_ISA_VERSION
	.align		4
        /*0108*/ 	.byte	0x03, 0x5f
        /*010a*/ 	.short	0x0101


	//----- nvinfo : EIATTR_EXIT_INSTR_OFFSETS
	.align		4
        /*010c*/ 	.byte	0x04, 0x1c
        /*010e*/ 	.short	(.L_39 - .L_38)


	//   ....[0]....
.L_38:
        /*0110*/ 	.word	0x000078c0


	//   ....[1]....
        /*0114*/ 	.word	0x000078f0


	//----- nvinfo : EIATTR_REQNTID
	.align		4
.L_39:
        /*0118*/ 	.byte	0x04, 0x10
        /*011a*/ 	.short	(.L_41 - .L_40)
.L_40:
        /*011c*/ 	.word	0x00000080
        /*0120*/ 	.word	0x00000001
        /*0124*/ 	.word	0x00000001


	//----- nvinfo : EIATTR_CBANK_PARAM_SIZE
	.align		4
.L_41:
        /*0128*/ 	.byte	0x03, 0x19
        /*012a*/ 	.short	0x0050


	//----- nvinfo : EIATTR_PARAM_CBANK
	.align		4
        /*012c*/ 	.byte	0x04, 0x0a
        /*012e*/ 	.short	(.L_43 - .L_42)
	.align		4
.L_42:
        /*0130*/ 	.word	index@(.nv.constant0.matmul_kernel)
        /*0134*/ 	.short	0x0210
        /*0136*/ 	.short	0x0050


	//----- nvinfo : EIATTR_SW_WAR
	.align		4
.L_43:
        /*0138*/ 	.byte	0x04, 0x36
        /*013a*/ 	.short	(.L_45 - .L_44)
.L_44:
        /*013c*/ 	.word	0x00000008
.L_45:


//--------------------- .nv.callgraph             --------------------------
	.section	.nv.callgraph,"",@"SHT_CUDA_CALLGRAPH"
	.align	4
	.sectionentsize	8
	.align		4
        /*0000*/ 	.word	0x00000000
	.align		4
        /*0004*/ 	.word	0xffffffff
	.align		4
        /*0008*/ 	.word	0x00000000
	.align		4
        /*000c*/ 	.word	0xfffffffe
	.align		4
        /*0010*/ 	.word	0x00000000
	.align		4
        /*0014*/ 	.word	0xfffffffd
	.align		4
        /*0018*/ 	.word	0x00000000
	.align		4
        /*001c*/ 	.word	0xfffffffc


//--------------------- .text.matmul_kernel       --------------------------
	.section	.text.matmul_kernel,"ax",@progbits
	.align	128
        .global         matmul_kernel
        .type           matmul_kernel,@function
        .size           matmul_kernel,(.L_x_3 - matmul_kernel)
        .other          matmul_kernel,@"STO_CUDA_ENTRY STV_DEFAULT"
matmul_kernel:
.text.matmul_kernel:
[----:B------:R-:W-:Y:S08]  /*0000*/  LDC R1, c[0x0][0x28] ;  /* 0x00000a00ff017b82 */ /* 0x000ff00000000800 */
[----:B------:R-:W0:Y:S01]  /*0010*/  LDC.64 R56, c[0x0][0x228] ;  /* 0x00008a00ff387b82 */ /* 0x000e220000000a00 */
[----:B------:R-:W1:Y:S01]  /*0020*/  S2R R13, SR_CgaCtaId ;  /* 0x00000000000d7919 */ /* 0x000e620000008800 */
[----:B------:R-:W-:Y:S01]  /*0030*/  ULDC.64 UR14, c[0x0][0x208] ;  /* 0x00008200000e7ab9 */ /* 0x000fe20000000a00 */
[----:B------:R-:W-:-:S02]  /*0040*/  CS2R R32, SRZ ;  /* 0x0000000000207805 */ /* 0x000fc4000001ff00 */
[----:B------:R-:W-:Y:S01]  /*0050*/  CS2R R34, SRZ ;  /* 0x0000000000227805 */ /* 0x000fe2000001ff00 */
[----:B------:R-:W2:Y:S01]  /*0060*/  S2R R88, SR_TID.X ;  /* 0x0000000000587919 */ /* 0x000ea20000002100 */
[----:B------:R-:W-:Y:S02]  /*0070*/  CS2R R36, SRZ ;  /* 0x0000000000247805 */ /* 0x000fe4000001ff00 */
[----:B------:R-:W-:Y:S01]  /*0080*/  CS2R R38, SRZ ;  /* 0x0000000000267805 */ /* 0x000fe2000001ff00 */
[----:B------:R-:W3:Y:S01]  /*0090*/  S2UR UR4, SR_CTAID.X ;  /* 0x00000000000479c3 */ /* 0x000ee20000002500 */
[----:B------:R-:W-:Y:S02]  /*00a0*/  CS2R R40, SRZ ;  /* 0x0000000000287805 */ /* 0x000fe4000001ff00 */
[----:B------:R-:W-:Y:S02]  /*00b0*/  CS2R R42, SRZ ;  /* 0x00000000002a7805 */ /* 0x000fe4000001ff00 */
[----:B------:R-:W-:-:S02]  /*00c0*/  CS2R R44, SRZ ;  /* 0x00000000002c7805 */ /* 0x000fc4000001ff00 */
[----:B------:R-:W-:Y:S02]  /*00d0*/  CS2R R46, SRZ ;  /* 0x00000000002e7805 */ /* 0x000fe4000001ff00 */
[----:B------:R-:W-:Y:S02]  /*00e0*/  CS2R R48, SRZ ;  /* 0x0000000000307805 */ /* 0x000fe4000001ff00 */
[----:B------:R-:W-:Y:S02]  /*00f0*/  CS2R R50, SRZ ;  /* 0x0000000000327805 */ /* 0x000fe4000001ff00 */
[----:B------:R-:W-:Y:S01]  /*0100*/  CS2R R52, SRZ ;  /* 0x0000000000347805 */ /* 0x000fe2000001ff00 */
[----:B------:R-:W4:Y:S01]  /*0110*/  LDC R12, c[0x0][0x230] ;  /* 0x00008c00ff0c7b82 */ /* 0x000f220000000800 */
[----:B------:R-:W-:Y:S01]  /*0120*/  CS2R R54, SRZ ;  /* 0x0000000000367805 */ /* 0x000fe2000001ff00 */
[----:B0-----:R-:W-:-:S05]  /*0130*/  VIADD R0, R57, 0xff ;  /* 0x000000ff39007836 */ /* 0x001fca0000000000 */
[----:B------:R-:W-:Y:S02]  /*0140*/  SHF.R.S32.HI R3, RZ, 0x1f, R0 ;  /* 0x0000001fff037819 */ /* 0x000fe40000011400 */
[----:B---3--:R-:W-:Y:S01]  /*0150*/  I2FP.F32.U32 R5, UR4 ;  /* 0x0000000400057c45 */ /* 0x008fe20008201000 */
[----:B------:R-:W-:Y:S01]  /*0160*/  ULDC UR4, c[0x0][0x150] ;  /* 0x0000540000047ab9 */ /* 0x000fe20000000800 */
[----:B------:R-:W-:-:S03]  /*0170*/  LEA.HI R3, R3, R0, RZ, 0x8 ;  /* 0x0000000003037211 */ /* 0x000fc600078f40ff */
[----:B------:R-:W-:Y:S01]  /*0180*/  FMUL R5, R5, UR4 ;  /* 0x0000000405057c20 */ /* 0x000fe20008400000 */
[----:B------:R-:W-:Y:S01]  /*0190*/  SHF.R.S32.HI R3, RZ, 0x8, R3 ;  /* 0x00000008ff037819 */ /* 0x000fe20000011403 */
[----:B----4-:R-:W-:Y:S01]  /*01a0*/  VIADD R12, R12, 0x3f ;  /* 0x0000003f0c0c7836 */ /* 0x010fe20000000000 */
[----:B-1----:R-:W-:-:S03]  /*01b0*/  R2UR UR4, R13 ;  /* 0x000000000d0472ca */ /* 0x002fc600000e0000 */
[----:B------:R-:W-:Y:S01]  /*01c0*/  IMAD.SHL.U32 R4, R3, 0x8, RZ ;  /* 0x0000000803047824 */ /* 0x000fe200078e00ff */
[----:B------:R-:W0:Y:S01]  /*01d0*/  F2I.U32.TRUNC.NTZ R5, R5 ;  /* 0x0000000500057305 */ /* 0x000e22000020f000 */
[----:B--2---:R-:W-:-:S03]  /*01e0*/  LOP3.LUT R229, R88, 0x7f, RZ, 0xc0, !PT ;  /* 0x0000007f58e57812 */ /* 0x004fc600078ec0ff */
[----:B------:R-:W-:-:S04]  /*01f0*/  IABS R7, R4 ;  /* 0x0000000400077213 */ /* 0x000fc80000000000 */
[----:B------:R-:W1:Y:S01]  /*0200*/  I2F.RP R0, R7 ;  /* 0x0000000700007306 */ /* 0x000e620000209400 */
[----:B0-----:R-:W-:-:S07]  /*0210*/  IABS R11, R5 ;  /* 0x00000005000b7213 */ /* 0x001fce0000000000 */
[----:B-1----:R-:W0:Y:S02]  /*0220*/  MUFU.RCP R0, R0 ;  /* 0x0000000000007308 */ /* 0x002e240000001000 */
[----:B0-----:R-:W-:Y:S01]  /*0230*/  VIADD R2, R0, 0xffffffe ;  /* 0x0ffffffe00027836 */ /* 0x001fe20000000000 */
[----:B------:R-:W-:-:S05]  /*0240*/  IABS R0, R4 ;  /* 0x0000000400007213 */ /* 0x000fca0000000000 */
[----:B------:R0:W1:Y:S01]  /*0250*/  F2I.FTZ.U32.TRUNC.NTZ R3, R2 ;  /* 0x0000000200037305 */ /* 0x000062000021f000 */
[----:B------:R-:W-:Y:S02]  /*0260*/  IMAD.MOV R0, RZ, RZ, -R0 ;  /* 0x000000ffff007224 */ /* 0x000fe400078e0a00 */
[----:B0-----:R-:W-:Y:S02]  /*0270*/  IMAD.MOV.U32 R2, RZ, RZ, RZ ;  /* 0x000000ffff027224 */ /* 0x001fe400078e00ff */
[----:B-1----:R-:W-:-:S04]  /*0280*/  IMAD.MOV R6, RZ, RZ, -R3 ;  /* 0x000000ffff067224 */ /* 0x002fc800078e0a03 */
[----:B------:R-:W-:-:S04]  /*0290*/  IMAD R9, R6, R7, RZ ;  /* 0x0000000706097224 */ /* 0x000fc800078e02ff */
[----:B------:R-:W-:-:S06]  /*02a0*/  IMAD.HI.U32 R2, R3, R9, R2 ;  /* 0x0000000903027227 */ /* 0x000fcc00078e0002 */
[----:B------:R-:W-:-:S04]  /*02b0*/  IMAD.HI.U32 R2, R2, R11, RZ ;  /* 0x0000000b02027227 */ /* 0x000fc800078e00ff */
[----:B------:R-:W-:-:S05]  /*02c0*/  IMAD R0, R2, R0, R11 ;  /* 0x0000000002007224 */ /* 0x000fca00078e020b */
[----:B------:R-:W-:-:S13]  /*02d0*/  ISETP.GT.U32.AND P1, PT, R7, R0, PT ;  /* 0x000000000700720c */ /* 0x000fda0003f24070 */
[----:B------:R-:W-:Y:S02]  /*02e0*/  @!P1 IMAD.IADD R0, R0, 0x1, -R7 ;  /* 0x0000000100009824 */ /* 0x000fe400078e0a07 */
[----:B------:R-:W-:Y:S01]  /*02f0*/  @!P1 VIADD R2, R2, 0x1 ;  /* 0x0000000102029836 */ /* 0x000fe20000000000 */
[----:B------:R-:W-:Y:S02]  /*0300*/  ISETP.NE.AND P1, PT, R4, RZ, PT ;  /* 0x000000ff0400720c */ /* 0x000fe40003f25270 */
[----:B------:R-:W-:Y:S02]  /*0310*/  ISETP.GE.U32.AND P0, PT, R0, R7, PT ;  /* 0x000000070000720c */ /* 0x000fe40003f06070 */
[----:B------:R-:W-:-:S04]  /*0320*/  LOP3.LUT R0, R5, R4, RZ, 0x3c, !PT ;  /* 0x0000000405007212 */ /* 0x000fc800078e3cff */
[----:B------:R-:W-:Y:S01]  /*0330*/  ISETP.GE.AND P2, PT, R0, RZ, PT ;  /* 0x000000ff0000720c */ /* 0x000fe20003f46270 */
[----:B------:R-:W-:-:S05]  /*0340*/  VIADD R0, R56, 0x7f ;  /* 0x0000007f38007836 */ /* 0x000fca0000000000 */
[----:B------:R-:W-:Y:S01]  /*0350*/  SHF.R.S32.HI R3, RZ, 0x1f, R0 ;  /* 0x0000001fff037819 */ /* 0x000fe20000011400 */
[----:B------:R-:W-:-:S03]  /*0360*/  @P0 VIADD R2, R2, 0x1 ;  /* 0x0000000102020836 */ /* 0x000fc60000000000 */
[----:B------:R-:W-:-:S03]  /*0370*/  LEA.HI R3, R3, R0, RZ, 0x7 ;  /* 0x0000000003037211 */ /* 0x000fc600078f38ff */
[----:B------:R-:W-:Y:S01]  /*0380*/  @!P2 IMAD.MOV R2, RZ, RZ, -R2 ;  /* 0x000000ffff02a224 */ /* 0x000fe200078e0a02 */
[----:B------:R-:W-:-:S05]  /*0390*/  @!P1 LOP3.LUT R2, RZ, R4, RZ, 0x33, !PT ;  /* 0x00000004ff029212 */ /* 0x000fca00078e33ff */
[----:B------:R-:W-:Y:S02]  /*03a0*/  IMAD.SHL.U32 R6, R2, 0x8, RZ ;  /* 0x0000000802067824 */ /* 0x000fe400078e00ff */
[----:B------:R-:W-:-:S03]  /*03b0*/  IMAD.MOV R2, RZ, RZ, -R2 ;  /* 0x000000ffff027224 */ /* 0x000fc600078e0a02 */
[----:B------:R-:W-:Y:S01]  /*03c0*/  LEA.HI.SX32 R3, R3, -R6, 0x19 ;  /* 0x8000000603037211 */ /* 0x000fe200078fcaff */
[----:B------:R-:W-:-:S03]  /*03d0*/  IMAD R4, R4, R2, R5 ;  /* 0x0000000204047224 */ /* 0x000fc600078e0205 */
[----:B------:R-:W-:Y:S02]  /*03e0*/  VIMNMX R11, R3, 0x8, PT ;  /* 0x00000008030b7848 */ /* 0x000fe40003fe0100 */
[----:B------:R-:W-:Y:S02]  /*03f0*/  IABS R9, R4 ;  /* 0x0000000400097213 */ /* 0x000fe40000000000 */
[----:B------:R-:W-:-:S04]  /*0400*/  IABS R7, R11 ;  /* 0x0000000b00077213 */ /* 0x000fc80000000000 */
[----:B------:R-:W0:Y:S08]  /*0410*/  I2F.RP R0, R7 ;  /* 0x0000000700007306 */ /* 0x000e300000209400 */
[----:B0-----:R-:W0:Y:S02]  /*0420*/  MUFU.RCP R0, R0 ;  /* 0x0000000000007308 */ /* 0x001e240000001000 */
[----:B0-----:R-:W-:-:S06]  /*0430*/  VIADD R3, R0, 0xffffffe ;  /* 0x0ffffffe00037836 */ /* 0x001fcc0000000000 */
[----:B------:R-:W0:Y:S02]  /*0440*/  F2I.FTZ.U32.TRUNC.NTZ R3, R3 ;  /* 0x0000000300037305 */ /* 0x000e24000021f000 */
[----:B0-----:R-:W-:-:S04]  /*0450*/  IMAD.MOV R8, RZ, RZ, -R3 ;  /* 0x000000ffff087224 */ /* 0x001fc800078e0a03 */
[----:B------:R-:W-:Y:S01]  /*0460*/  IMAD.MOV.U32 R2, RZ, RZ, R8 ;  /* 0x000000ffff027224 */ /* 0x000fe200078e0008 */
[----:B------:R-:W-:-:S03]  /*0470*/  IABS R8, R11 ;  /* 0x0000000b00087213 */ /* 0x000fc60000000000 */
[----:B------:R-:W-:Y:S02]  /*0480*/  IMAD R5, R2, R7, RZ ;  /* 0x0000000702057224 */ /* 0x000fe400078e02ff */
[----:B------:R-:W-:Y:S02]  /*0490*/  IMAD.MOV.U32 R2, RZ, RZ, RZ ;  /* 0x000000ffff027224 */ /* 0x000fe400078e00ff */
[----:B------:R-:W-:Y:S02]  /*04a0*/  IMAD.MOV R0, RZ, RZ, -R8 ;  /* 0x000000ffff007224 */ /* 0x000fe400078e0a08 */
[----:B------:R-:W-:Y:S01]  /*04b0*/  IMAD.HI.U32 R2, R3, R5, R2 ;  /* 0x0000000503027227 */ /* 0x000fe200078e0002 */
[----:B------:R-:W-:-:S04]  /*04c0*/  MOV R3, 0x400 ;  /* 0x0000040000037802 */ /* 0x000fc80000000f00 */
[----:B------:R-:W-:Y:S01]  /*04d0*/  R2UR UR12, R3 ;  /* 0x00000000030c72ca */ /* 0x000fe200000e0000 */
[----:B------:R-:W-:-:S04]  /*04e0*/  IMAD.HI.U32 R2, R2, R9, RZ ;  /* 0x0000000902027227 */ /* 0x000fc800078e00ff */
[----:B------:R-:W-:Y:S01]  /*04f0*/  IMAD R0, R2, R0, R9 ;  /* 0x0000000002007224 */ /* 0x000fe200078e0209 */
[----:B------:R-:W-:-:S04]  /*0500*/  CS2R R8, SRZ ;  /* 0x0000000000087805 */ /* 0x000fc8000001ff00 */
[----:B------:R-:W-:-:S03]  /*0510*/  ISETP.GT.U32.AND P1, PT, R7, R0, PT ;  /* 0x000000000700720c */ /* 0x000fc60003f24070 */
[----:B------:R-:W-:-:S10]  /*0520*/  ULEA UR12, UR4, UR12, 0x18 ;  /* 0x0000000c040c7291 */ /* 0x000fd4000f8ec03f */
[----:B------:R-:W-:Y:S02]  /*0530*/  @!P1 IMAD.IADD R0, R0, 0x1, -R7 ;  /* 0x0000000100009824 */ /* 0x000fe400078e0a07 */
[----:B------:R-:W-:Y:S01]  /*0540*/  @!P1 VIADD R2, R2, 0x1 ;  /* 0x0000000102029836 */ /* 0x000fe20000000000 */
[----:B------:R-:W-:Y:S02]  /*0550*/  ISETP.NE.AND P1, PT, R11, RZ, PT ;  /* 0x000000ff0b00720c */ /* 0x000fe40003f25270 */
[----:B------:R-:W-:Y:S02]  /*0560*/  ISETP.GE.U32.AND P0, PT, R0, R7, PT ;  /* 0x000000070000720c */ /* 0x000fe40003f06070 */
[----:B------:R-:W-:-:S04]  /*0570*/  LOP3.LUT R0, R4, R11, RZ, 0x3c, !PT ;  /* 0x0000000b04007212 */ /* 0x000fc800078e3cff */
[----:B------:R-:W-:-:S07]  /*0580*/  ISETP.GE.AND P2, PT, R0, RZ, PT ;  /* 0x000000ff0000720c */ /* 0x000fce0003f46270 */
[----:B------:R-:W-:Y:S01]  /*0590*/  @P0 VIADD R2, R2, 0x1 ;  /* 0x0000000102020836 */ /* 0x000fe20000000000 */
[----:B------:R-:W-:-:S05]  /*05a0*/  ISETP.GE.AND P0, PT, R12, 0x40, PT ;  /* 0x000000400c00780c */ /* 0x000fca0003f06270 */
[----:B------:R-:W-:Y:S01]  /*05b0*/  @!P2 IMAD.MOV R2, RZ, RZ, -R2 ;  /* 0x000000ffff02a224 */ /* 0x000fe200078e0a02 */
[----:B------:R-:W-:-:S05]  /*05c0*/  @!P1 LOP3.LUT R2, RZ, R11, RZ, 0x33, !PT ;  /* 0x0000000bff029212 */ /* 0x000fca00078e33ff */
[----:B------:R-:W-:Y:S02]  /*05d0*/  IMAD.MOV R0, RZ, RZ, -R2 ;  /* 0x000000ffff007224 */ /* 0x000fe400078e0a02 */
[----:B------:R-:W-:Y:S02]  /*05e0*/  IMAD.SHL.U32 R3, R2, 0x100, RZ ;  /* 0x0000010002037824 */ /* 0x000fe400078e00ff */
[----:B------:R-:W-:Y:S01]  /*05f0*/  IMAD R0, R11, R0, R4 ;  /* 0x000000000b007224 */ /* 0x000fe200078e0204 */
[----:B------:R-:W-:Y:S02]  /*0600*/  CS2R R10, SRZ ;  /* 0x00000000000a7805 */ /* 0x000fe4000001ff00 */
[----:B------:R-:W-:Y:S01]  /*0610*/  CS2R R4, SRZ ;  /* 0x0000000000047805 */ /* 0x000fe2000001ff00 */
[----:B------:R-:W-:Y:S01]  /*0620*/  IMAD.IADD R0, R6, 0x1, R0 ;  /* 0x0000000106007824 */ /* 0x000fe200078e0200 */
[----:B------:R-:W-:-:S03]  /*0630*/  CS2R R6, SRZ ;  /* 0x0000000000067805 */ /* 0x000fc6000001ff00 */
[----:B------:R-:W-:Y:S02]  /*0640*/  IMAD R229, R0, 0x80, R229 ;  /* 0x0000008000e57824 */ /* 0x000fe400078e02e5 */
[----:B------:R-:W-:-:S05]  /*0650*/  IMAD.SHL.U32 R0, R13, 0x40, RZ ;  /* 0x000000400d007824 */ /* 0x000fca00078e00ff */
[----:B------:R-:W-:Y:S01]  /*0660*/  LOP3.LUT R0, R0, 0xc0, RZ, 0xc0, !PT ;  /* 0x000000c000007812 */ /* 0x000fe200078ec0ff */
[----:B------:R-:W-:Y:S06]  /*0670*/  @!P0 BRA `(.L_x_0) ;  /* 0x0000005400408947 */ /* 0x000fec0003800000 */
[----:B------:R-:W-:Y:S01]  /*0680*/  IABS R14, R56 ;  /* 0x00000038000e7213 */ /* 0x000fe20000000000 */
[----:B------:R-:W-:Y:S01]  /*0690*/  ULDC UR4, c[0x0][0x234] ;  /* 0x00008d0000047ab9 */ /* 0x000fe20000000800 */
[----:B------:R-:W-:Y:S01]  /*06a0*/  IABS R4, R57 ;  /* 0x0000003900047213 */ /* 0x000fe20000000000 */
[----:B------:R-:W-:Y:S01]  /*06b0*/  ULDC.64 UR16, c[0x0][0x210] ;  /* 0x0000840000107ab9 */ /* 0x000fe20000000a00 */
[----:B------:R-:W0:Y:S01]  /*06c0*/  I2F.RP R2, R14 ;  /* 0x0000000e00027306 */ /* 0x000e220000209400 */
[----:B------:R-:W-:Y:S01]  /*06d0*/  IABS R10, R229 ;  /* 0x000000e5000a7213 */ /* 0x000fe20000000000 */
[----:B------:R-:W1:Y:S01]  /*06e0*/  LDC R231, c[0x0][0x238] ;  /* 0x00008e00ffe77b82 */ /* 0x000e620000000800 */
[----:B------:R-:W-:Y:S02]  /*06f0*/  ISETP.GE.AND P2, PT, R229, RZ, PT ;  /* 0x000000ffe500720c */ /* 0x000fe40003f46270 */
[----:B------:R-:W-:Y:S02]  /*0700*/  CS2R R72, SRZ ;  /* 0x0000000000487805 */ /* 0x000fe4000001ff00 */
[----:B------:R-:W-:-:S02]  /*0710*/  ISETP.NE.AND P6, PT, R56, RZ, PT ;  /* 0x000000ff3800720c */ /* 0x000fc40003fc5270 */
[----:B------:R-:W-:Y:S02]  /*0720*/  CS2R R74, SRZ ;  /* 0x00000000004a7805 */ /* 0x000fe4000001ff00 */
[----:B------:R-:W-:Y:S01]  /*0730*/  CS2R R76, SRZ ;  /* 0x00000000004c7805 */ /* 0x000fe2000001ff00 */
[----:B------:R-:W2:Y:S01]  /*0740*/  I2F.RP R5, R4 ;  /* 0x0000000400057306 */ /* 0x000ea20000209400 */
[----:B------:R-:W-:Y:S02]  /*0750*/  CS2R R78, SRZ ;  /* 0x00000000004e7805 */ /* 0x000fe4000001ff00 */
[----:B------:R-:W-:Y:S02]  /*0760*/  CS2R R80, SRZ ;  /* 0x0000000000507805 */ /* 0x000fe4000001ff00 */
[----:B------:R-:W-:Y:S02]  /*0770*/  CS2R R82, SRZ ;  /* 0x0000000000527805 */ /* 0x000fe4000001ff00 */
[----:B------:R-:W-:-:S02]  /*0780*/  CS2R R84, SRZ ;  /* 0x0000000000547805 */ /* 0x000fc4000001ff00 */
[----:B------:R-:W-:Y:S01]  /*0790*/  CS2R R86, SRZ ;  /* 0x0000000000567805 */ /* 0x000fe2000001ff00 */
[----:B------:R-:W-:Y:S01]  /*07a0*/  UMOV UR7, 0x40000040 ;  /* 0x4000004000077882 */ /* 0x000fe20000000000 */
[----:B0-----:R-:W0:Y:S08]  /*07b0*/  MUFU.RCP R2, R2 ;  /* 0x0000000200027308 */ /* 0x001e300000001000 */
[----:B--2---:R-:W2:Y:S01]  /*07c0*/  MUFU.RCP R5, R5 ;  /* 0x0000000500057308 */ /* 0x004ea20000001000 */
[----:B-1----:R-:W-:-:S02]  /*07d0*/  IMAD.SHL.U32 R230, R231, 0x40, RZ ;  /* 0x00000040e7e67824 */ /* 0x002fc400078e00ff */
[C---:B------:R-:W-:Y:S02]  /*07e0*/  IMAD R252, R231.reuse, 0x17, RZ ;  /* 0x00000017e7fc7824 */ /* 0x040fe400078e02ff */
[C---:B------:R-:W-:Y:S02]  /*07f0*/  IMAD R251, R231.reuse, 0x16, RZ ;  /* 0x00000016e7fb7824 */ /* 0x040fe400078e02ff */
[C---:B------:R-:W-:Y:S02]  /*0800*/  IMAD R250, R231.reuse, 0x15, RZ ;  /* 0x00000015e7fa7824 */ /* 0x040fe400078e02ff */
[----:B0-----:R-:W-:Y:S01]  /*0810*/  VIADD R6, R2, 0xffffffe ;  /* 0x0ffffffe02067836 */ /* 0x001fe20000000000 */
[----:B------:R-:W-:Y:S01]  /*0820*/  SHF.R.U32.HI R2, RZ, 0x6, R88 ;  /* 0x00000006ff027819 */ /* 0x000fe20000011658 */
[C---:B------:R-:W-:Y:S02]  /*0830*/  IMAD R249, R231.reuse, 0x14, RZ ;  /* 0x00000014e7f97824 */ /* 0x040fe400078e02ff */
[----:B------:R0:W1:Y:S01]  /*0840*/  F2I.FTZ.U32.TRUNC.NTZ R7, R6 ;  /* 0x0000000600077305 */ /* 0x000062000021f000 */
[----:B------:R-:W-:Y:S01]  /*0850*/  SGXT.U32 R2, R2, 0x1 ;  /* 0x000000010202781a */ /* 0x000fe20000000000 */
[----:B------:R-:W-:-:S02]  /*0860*/  IMAD R248, R231, 0x13, RZ ;  /* 0x00000013e7f87824 */ /* 0x000fc400078e02ff */
[----:B--2---:R-:W-:Y:S01]  /*0870*/  VIADD R8, R5, 0xffffffe ;  /* 0x0ffffffe05087836 */ /* 0x004fe20000000000 */
[----:B------:R-:W-:Y:S01]  /*0880*/  LOP3.LUT R24, R3, R2, R0, 0xfe, !PT ;  /* 0x0000000203187212 */ /* 0x000fe200078efe00 */
[----:B------:R-:W-:Y:S01]  /*0890*/  IMAD.SHL.U32 R0, R88, 0x2, RZ ;  /* 0x0000000258007824 */ /* 0x000fe200078e00ff */
[----:B------:R-:W-:Y:S01]  /*08a0*/  SHF.R.S32.HI R2, RZ, 0x6, R88 ;  /* 0x00000006ff027819 */ /* 0x000fe20000011458 */
[----:B------:R2:W3:Y:S01]  /*08b0*/  F2I.FTZ.U32.TRUNC.NTZ R9, R8 ;  /* 0x0000000800097305 */ /* 0x0004e2000021f000 */
[----:B0-----:R-:W-:Y:S01]  /*08c0*/  IMAD.MOV.U32 R6, RZ, RZ, RZ ;  /* 0x000000ffff067224 */ /* 0x001fe200078e00ff */
[C---:B------:R-:W-:Y:S01]  /*08d0*/  LOP3.LUT R16, R24.reuse, 0x3e, RZ, 0xfc, !PT ;  /* 0x0000003e18107812 */ /* 0x040fe200078efcff */
[C---:B------:R-:W-:Y:S01]  /*08e0*/  IMAD R247, R231.reuse, 0x12, RZ ;  /* 0x00000012e7f77824 */ /* 0x040fe200078e02ff */
[----:B------:R-:W-:Y:S01]  /*08f0*/  LOP3.LUT R17, R24, 0x3c, RZ, 0xfc, !PT ;  /* 0x0000003c18117812 */ /* 0x000fe200078efcff */
[----:B------:R-:W-:Y:S01]  /*0900*/  IMAD R246, R231, 0x11, RZ ;  /* 0x00000011e7f67824 */ /* 0x000fe200078e02ff */
[----:B------:R-:W-:Y:S01]  /*0910*/  IABS R13, R16 ;  /* 0x00000010000d7213 */ /* 0x000fe20000000000 */
[--C-:B-1----:R-:W-:Y:S01]  /*0920*/  IMAD.MOV R11, RZ, RZ, -R7.reuse ;  /* 0x000000ffff0b7224 */ /* 0x102fe200078e0a07 */
[----:B------:R-:W-:Y:S01]  /*0930*/  IABS R15, R17 ;  /* 0x00000011000f7213 */ /* 0x000fe20000000000 */
[----:B--2---:R-:W-:Y:S01]  /*0940*/  IMAD.MOV.U32 R8, RZ, RZ, RZ ;  /* 0x000000ffff087224 */ /* 0x004fe200078e00ff */
[----:B------:R-:W-:Y:S01]  /*0950*/  ISETP.GE.AND P5, PT, R16, RZ, PT ;  /* 0x000000ff1000720c */ /* 0x000fe20003fa6270 */
[----:B------:R-:W-:Y:S01]  /*0960*/  IMAD R11, R11, R14, RZ ;  /* 0x0000000e0b0b7224 */ /* 0x000fe200078e02ff */
[C---:B------:R-:W-:Y:S01]  /*0970*/  LOP3.LUT R16, R24.reuse, 0x38, RZ, 0xfc, !PT ;  /* 0x0000003818107812 */ /* 0x040fe200078efcff */
[----:B------:R-:W-:Y:S01]  /*0980*/  IMAD.SHL.U32 R245, R231, 0x10, RZ ;  /* 0x00000010e7f57824 */ /* 0x000fe200078e00ff */
[----:B------:R-:W-:Y:S01]  /*0990*/  LOP3.LUT R18, R24, 0x36, RZ, 0xfc, !PT ;  /* 0x0000003618127812 */ /* 0x000fe200078efcff */
[----:B------:R-:W-:Y:S01]  /*09a0*/  IMAD.HI.U32 R7, R7, R11, R6 ;  /* 0x0000000b07077227 */ /* 0x000fe200078e0006 */
[----:B------:R-:W-:-:S02]  /*09b0*/  LOP3.LUT R11, R88, 0x40, RZ, 0xc0, !PT ;  /* 0x00000040580b7812 */ /* 0x000fc400078ec0ff */
[----:B------:R-:W-:Y:S01]  /*09c0*/  ISETP.GE.AND P4, PT, R17, RZ, PT ;  /* 0x000000ff1100720c */ /* 0x000fe20003f86270 */
[----:B---3--:R-:W-:Y:S01]  /*09d0*/  IMAD.MOV R6, RZ, RZ, -R9 ;  /* 0x000000ffff067224 */ /* 0x008fe200078e0a09 */
[----:B------:R-:W-:Y:S01]  /*09e0*/  IABS R17, R18 ;  /* 0x0000001200117213 */ /* 0x000fe20000000000 */
[----:B------:R-:W-:Y:S01]  /*09f0*/  IMAD.HI.U32 R7, R7, R10, RZ ;  /* 0x0000000a07077227 */ /* 0x000fe200078e00ff */
[C---:B------:R-:W-:Y:S02]  /*0a00*/  LOP3.LUT R26, R24.reuse, 0x20, RZ, 0xfc, !PT ;  /* 0x00000020181a7812 */ /* 0x040fe400078efcff */
[C---:B------:R-:W-:Y:S01]  /*0a10*/  LOP3.LUT R28, R24.reuse, 0xe, RZ, 0xfc, !PT ;  /* 0x0000000e181c7812 */ /* 0x040fe200078efcff */
[----:B------:R-:W-:Y:S01]  /*0a20*/  IMAD.MOV R7, RZ, RZ, -R7 ;  /* 0x000000ffff077224 */ /* 0x000fe200078e0a07 */
[----:B------:R-:W-:Y:S01]  /*0a30*/  IABS R37, R26 ;  /* 0x0000001a00257213 */ /* 0x000fe20000000000 */
[C---:B------:R-:W-:Y:S01]  /*0a40*/  IMAD R244, R231.reuse, 0xf, RZ ;  /* 0x0000000fe7f47824 */ /* 0x040fe200078e02ff */
[----:B------:R-:W-:Y:S01]  /*0a50*/  LOP3.LUT R32, R24, 0xa, RZ, 0xfc, !PT ;  /* 0x0000000a18207812 */ /* 0x000fe200078efcff */
[----:B------:R-:W-:Y:S01]  /*0a60*/  IMAD R5, R14, R7, R10 ;  /* 0x000000070e057224 */ /* 0x000fe200078e020a */
[----:B------:R-:W-:Y:S01]  /*0a70*/  LOP3.LUT R10, R0, 0x7e, RZ, 0xc0, !PT ;  /* 0x0000007e000a7812 */ /* 0x000fe200078ec0ff */
[----:B------:R-:W-:Y:S01]  /*0a80*/  IMAD.MOV.U32 R7, RZ, RZ, R6 ;  /* 0x000000ffff077224 */ /* 0x000fe200078e0006 */
[----:B------:R-:W-:Y:S01]  /*0a90*/  IABS R55, R28 ;  /* 0x0000001c00377213 */ /* 0x000fe20000000000 */
[----:B------:R-:W-:Y:S01]  /*0aa0*/  IMAD R243, R231, 0xe, RZ ;  /* 0x0000000ee7f37824 */ /* 0x000fe200078e02ff */
[----:B------:R-:W-:Y:S01]  /*0ab0*/  ISETP.GT.U32.AND P0, PT, R14, R5, PT ;  /* 0x000000050e00720c */ /* 0x000fe20003f04070 */
[----:B------:R-:W-:Y:S01]  /*0ac0*/  IMAD R7, R7, R4, RZ ;  /* 0x0000000407077224 */ /* 0x000fe200078e02ff */
[----:B------:R-:W-:Y:S01]  /*0ad0*/  LOP3.LUT R30, R24, 0xc, RZ, 0xfc, !PT ;  /* 0x0000000c181e7812 */ /* 0x000fe200078efcff */
[----:B------:R-:W-:Y:S01]  /*0ae0*/  IMAD R242, R231, 0xd, RZ ;  /* 0x0000000de7f27824 */ /* 0x000fe200078e02ff */
[----:B------:R-:W-:Y:S01]  /*0af0*/  IABS R61, R32 ;  /* 0x00000020003d7213 */ /* 0x000fe20000000000 */
[----:B------:R-:W-:Y:S01]  /*0b00*/  IMAD.HI.U32 R8, R9, R7, R8 ;  /* 0x0000000709087227 */ /* 0x000fe200078e0008 */
[----:B------:R-:W-:-:S02]  /*0b10*/  SHF.R.S32.HI R7, RZ, 0x1f, R12 ;  /* 0x0000001fff077819 */ /* 0x000fc4000001140c */
[----:B------:R-:W-:Y:S01]  /*0b20*/  IABS R59, R30 ;  /* 0x0000001e003b7213 */ /* 0x000fe20000000000 */
[----:B------:R-:W-:Y:S01]  /*0b30*/  IMAD R241, R231, 0xc, RZ ;  /* 0x0000000ce7f17824 */ /* 0x000fe200078e02ff */
[----:B------:R-:W-:Y:S01]  /*0b40*/  LEA.HI R6, R7, R12, RZ, 0x6 ;  /* 0x0000000c07067211 */ /* 0x000fe200078f30ff */
[----:B------:R-:W-:Y:S01]  /*0b50*/  IMAD.HI.U32 R0, R8, R13, RZ ;  /* 0x0000000d08007227 */ /* 0x000fe200078e00ff */
[----:B------:R-:W-:Y:S02]  /*0b60*/  SGXT R7, R2, 0x1 ;  /* 0x000000010207781a */ /* 0x000fe40000000200 */
[----:B------:R-:W-:Y:S01]  /*0b70*/  IABS R71, R24 ;  /* 0x0000001800477213 */ /* 0x000fe20000000000 */
[----:B------:R-:W-:Y:S01]  /*0b80*/  @!P0 IMAD.IADD R5, R5, 0x1, -R14 ;  /* 0x0000000105058824 */ /* 0x000fe200078e0a0e */
[----:B------:R-:W-:Y:S01]  /*0b90*/  LOP3.LUT R34, R24, 0x2, RZ, 0xfc, !PT ;  /* 0x0000000218227812 */ /* 0x000fe200078efcff */
[----:B------:R-:W-:Y:S01]  /*0ba0*/  IMAD R2, R11, 0x80, R10 ;  /* 0x000000800b027824 */ /* 0x000fe200078e020a */
[----:B------:R-:W-:Y:S01]  /*0bb0*/  SHF.R.S32.HI R6, RZ, 0x6, R6 ;  /* 0x00000006ff067819 */ /* 0x000fe20000011406 */
[----:B------:R-:W-:Y:S01]  /*0bc0*/  IMAD.MOV R11, RZ, RZ, -R0 ;  /* 0x000000ffff0b7224 */ /* 0x000fe200078e0a00 */
[----:B------:R-:W-:Y:S01]  /*0bd0*/  ISETP.GT.U32.AND P0, PT, R14, R5, PT ;  /* 0x000000050e00720c */ /* 0x000fe20003f04070 */
[----:B------:R-:W-:Y:S01]  /*0be0*/  IMAD.HI.U32 R9, R8, R15, RZ ;  /* 0x0000000f08097227 */ /* 0x000fe200078e00ff */
[----:B------:R-:W-:-:S02]  /*0bf0*/  LOP3.LUT R0, R10, 0x90, R7, 0x78, !PT ;  /* 0x000000900a007812 */ /* 0x000fc400078e7807 */
[----:B------:R-:W-:Y:S01]  /*0c00*/  LOP3.LUT R10, R24, 0x3a, RZ, 0xfc, !PT ;  /* 0x0000003a180a7812 */ /* 0x000fe200078efcff */
[----:B------:R-:W-:Y:S01]  /*0c10*/  IMAD R7, R4, R11, R13 ;  /* 0x0000000b04077224 */ /* 0x000fe200078e020d */
[----:B------:R-:W-:Y:S01]  /*0c20*/  IABS R69, R34 ;  /* 0x0000002200457213 */ /* 0x000fe20000000000 */
[----:B------:R-:W-:Y:S01]  /*0c30*/  IMAD.MOV R9, RZ, RZ, -R9 ;  /* 0x000000ffff097224 */ /* 0x000fe200078e0a09 */
[----:B------:R-:W-:Y:S01]  /*0c40*/  IABS R13, R10 ;  /* 0x0000000a000d7213 */ /* 0x000fe20000000000 */
[----:B------:R-:W-:Y:S01]  /*0c50*/  IMAD.U32 R11, RZ, RZ, UR12 ;  /* 0x0000000cff0b7e24 */ /* 0x000fe2000f8e00ff */
[----:B------:R-:W-:Y:S01]  /*0c60*/  ISETP.GE.AND P3, PT, R10, RZ, PT ;  /* 0x000000ff0a00720c */ /* 0x000fe20003f66270 */
[C---:B------:R-:W-:Y:S01]  /*0c70*/  IMAD R9, R4.reuse, R9, R15 ;  /* 0x0000000904097224 */ /* 0x040fe200078e020f */
[----:B------:R-:W-:Y:S01]  /*0c80*/  IABS R15, R16 ;  /* 0x00000010000f7213 */ /* 0x000fe20000000000 */
[----:B------:R-:W-:Y:S01]  /*0c90*/  @!P0 IMAD.IADD R5, R5, 0x1, -R14 ;  /* 0x0000000105058824 */ /* 0x000fe200078e0a0e */
[----:B------:R-:W-:Y:S01]  /*0ca0*/  ISETP.GT.U32.AND P0, PT, R4, R7, PT ;  /* 0x000000070400720c */ /* 0x000fe20003f04070 */
[----:B------:R-:W-:Y:S01]  /*0cb0*/  VIADD R11, R11, 0x4000 ;  /* 0x000040000b0b7836 */ /* 0x000fe20000000000 */
[----:B------:R-:W-:Y:S01]  /*0cc0*/  LOP3.LUT R228, R2, 0x10, RZ, 0x3c, !PT ;  /* 0x0000001002e47812 */ /* 0x000fe200078e3cff */
[----:B------:R-:W-:Y:S01]  /*0cd0*/  IMAD.HI.U32 R10, R8, R13, RZ ;  /* 0x0000000d080a7227 */ /* 0x000fe200078e00ff */
[----:B------:R-:W-:-:S02]  /*0ce0*/  LOP3.LUT R226, R2, 0x20, RZ, 0x3c, !PT ;  /* 0x0000002002e27812 */ /* 0x000fc400078e3cff */
[----:B------:R-:W-:Y:S01]  /*0cf0*/  SHF.R.U32.HI R11, RZ, 0x4, R11 ;  /* 0x00000004ff0b7819 */ /* 0x000fe2000001160b */
[----:B------:R-:W-:Y:S01]  /*0d00*/  IMAD.MOV R12, RZ, RZ, -R10 ;  /* 0x000000ffff0c7224 */ /* 0x000fe200078e0a0a */
[----:B------:R-:W-:Y:S01]  /*0d10*/  LOP3.LUT R225, R2, 0x30, RZ, 0x3c, !PT ;  /* 0x0000003002e17812 */ /* 0x000fe200078e3cff */
[----:B------:R-:W-:Y:S01]  /*0d20*/  IMAD.HI.U32 R10, R8, R15, RZ ;  /* 0x0000000f080a7227 */ /* 0x000fe200078e00ff */
[----:B------:R-:W-:Y:S02]  /*0d30*/  SGXT.U32 R11, R11, 0xe ;  /* 0x0000000e0b0b781a */ /* 0x000fe40000000000 */
[----:B------:R-:W-:Y:S01]  /*0d40*/  LOP3.LUT R224, R2, 0x40, RZ, 0x3c, !PT ;  /* 0x0000004002e07812 */ /* 0x000fe200078e3cff */
[----:B------:R-:W-:Y:S01]  /*0d50*/  @!P0 IMAD.IADD R7, R7, 0x1, -R4 ;  /* 0x0000000107078824 */ /* 0x000fe200078e0a04 */
[C---:B------:R-:W-:Y:S01]  /*0d60*/  ISETP.GT.U32.AND P0, PT, R4.reuse, R9, PT ;  /* 0x000000090400720c */ /* 0x040fe20003f04070 */
[----:B------:R-:W-:Y:S01]  /*0d70*/  IMAD.MOV.U32 R14, RZ, RZ, RZ ;  /* 0x000000ffff0e7224 */ /* 0x000fe200078e00ff */
[C---:B------:R-:W-:Y:S01]  /*0d80*/  R2UR UR6, R11.reuse ;  /* 0x000000000b0672ca */ /* 0x040fe200000e0000 */
[----:B------:R-:W-:Y:S01]  /*0d90*/  @!P2 IMAD.MOV R5, RZ, RZ, -R5 ;  /* 0x000000ffff05a224 */ /* 0x000fe200078e0a05 */
[C---:B------:R-:W-:Y:S01]  /*0da0*/  ISETP.GT.U32.AND P1, PT, R4.reuse, R7, PT ;  /* 0x000000070400720c */ /* 0x040fe20003f24070 */
[----:B------:R-:W-:Y:S01]  /*0db0*/  IMAD.MOV R10, RZ, RZ, -R10 ;  /* 0x000000ffff0a7224 */ /* 0x000fe200078e0a0a */
[----:B------:R-:W-:Y:S01]  /*0dc0*/  IADD3 R20, P2, R11, 0x2, RZ ;  /* 0x000000020b147810 */ /* 0x000fe20007f5e0ff */
[C---:B------:R-:W-:Y:S01]  /*0dd0*/  IMAD R11, R4.reuse, R12, R13 ;  /* 0x0000000c040b7224 */ /* 0x040fe200078e020d */
[----:B------:R-:W-:Y:S01]  /*0de0*/  @!P6 LOP3.LUT R5, RZ, R56, RZ, 0x33, !PT ;  /* 0x00000038ff05e212 */ /* 0x000fe200078e33ff */
[----:B------:R-:W-:Y:S01]  /*0df0*/  IMAD R13, R4, R10, R15 ;  /* 0x0000000a040d7224 */ /* 0x000fe200078e020f */
[----:B------:R-:W-:Y:S01]  /*0e00*/  IADD3.X R22, R14, 0x40000040, RZ, P2, !PT ;  /* 0x400000400e167810 */ /* 0x000fe200017fe4ff */
[----:B------:R-:W-:Y:S01]  /*0e10*/  IMAD.HI.U32 R10, R8, R17, RZ ;  /* 0x00000011080a7227 */ /* 0x000fe200078e00ff */
[----:B------:R-:W-:-:S02]  /*0e20*/  ISETP.GT.U32.AND P6, PT, R4, R11, PT ;  /* 0x0000000b0400720c */ /* 0x000fc40003fc4070 */
[C---:B------:R-:W-:Y:S01]  /*0e30*/  LOP3.LUT R12, R24.reuse, 0x34, RZ, 0xfc, !PT ;  /* 0x00000034180c7812 */ /* 0x040fe200078efcff */
[--C-:B------:R-:W-:Y:S01]  /*0e40*/  @!P0 IMAD.IADD R9, R9, 0x1, -R4.reuse ;  /* 0x0000000109098824 */ /* 0x100fe200078e0a04 */
[----:B------:R-:W-:Y:S01]  /*0e50*/  LOP3.LUT R14, R24, 0x32, RZ, 0xfc, !PT ;  /* 0x00000032180e7812 */ /* 0x000fe200078efcff */
[----:B------:R-:W-:Y:S01]  /*0e60*/  @!P1 IMAD.IADD R7, R7, 0x1, -R4 ;  /* 0x0000000107079824 */ /* 0x000fe200078e0a04 */
[----:B------:R-:W-:Y:S01]  /*0e70*/  IABS R19, R12 ;  /* 0x0000000c00137213 */ /* 0x000fe20000000000 */
[----:B------:R-:W-:Y:S01]  /*0e80*/  IMAD.MOV R10, RZ, RZ, -R10 ;  /* 0x000000ffff0a7224 */ /* 0x000fe200078e0a0a */
[C---:B------:R-:W-:Y:S01]  /*0e90*/  ISETP.GT.U32.AND P2, PT, R4.reuse, R9, PT ;  /* 0x000000090400720c */ /* 0x040fe20003f44070 */
[----:B------:R-:W-:Y:S01]  /*0ea0*/  @!P5 IMAD.MOV R7, RZ, RZ, -R7 ;  /* 0x000000ffff07d224 */ /* 0x000fe200078e0a07 */
[C---:B------:R-:W-:Y:S01]  /*0eb0*/  ISETP.GT.U32.AND P5, PT, R4.reuse, R13, PT ;  /* 0x0000000d0400720c */ /* 0x040fe20003fa4070 */
[----:B------:R-:W-:Y:S01]  /*0ec0*/  IMAD R15, R4, R10, R17 ;  /* 0x0000000a040f7224 */ /* 0x000fe200078e0211 */
[----:B------:R-:W-:Y:S01]  /*0ed0*/  IABS R21, R14 ;  /* 0x0000000e00157213 */ /* 0x000fe20000000000 */
[----:B------:R-:W-:Y:S01]  /*0ee0*/  IMAD.HI.U32 R10, R8, R19, RZ ;  /* 0x00000013080a7227 */ /* 0x000fe200078e00ff */
[----:B------:R-:W-:-:S02]  /*0ef0*/  ISETP.GE.AND P0, PT, R16, RZ, PT ;  /* 0x000000ff1000720c */ /* 0x000fc40003f06270 */
[----:B------:R-:W-:Y:S01]  /*0f00*/  LOP3.LUT R16, R24, 0x30, RZ, 0xfc, !PT ;  /* 0x0000003018107812 */ /* 0x000fe200078efcff */
[----:B------:R-:W-:Y:S01]  /*0f10*/  @!P6 IMAD.IADD R11, R11, 0x1, -R4 ;  /* 0x000000010b0be824 */ /* 0x000fe200078e0a04 */
[----:B------:R-:W-:Y:S01]  /*0f20*/  ISETP.GE.AND P1, PT, R18, RZ, PT ;  /* 0x000000ff1200720c */ /* 0x000fe20003f26270 */
[----:B------:R-:W-:Y:S01]  /*0f30*/  IMAD.MOV R10, RZ, RZ, -R10 ;  /* 0x000000ffff0a7224 */ /* 0x000fe200078e0a0a */
[----:B------:R-:W-:Y:S01]  /*0f40*/  IABS R23, R16 ;  /* 0x0000001000177213 */ /* 0x000fe20000000000 */
[--C-:B------:R-:W-:Y:S01]  /*0f50*/  @!P2 IMAD.IADD R9, R9, 0x1, -R4.reuse ;  /* 0x000000010909a824 */ /* 0x100fe200078e0a04 */
[----:B------:R-:W-:Y:S01]  /*0f60*/  ISETP.GE.AND P2, PT, R12, RZ, PT ;  /* 0x000000ff0c00720c */ /* 0x000fe20003f46270 */
[----:B------:R-:W-:Y:S01]  /*0f70*/  @!P5 IMAD.IADD R13, R13, 0x1, -R4 ;  /* 0x000000010d0dd824 */ /* 0x000fe200078e0a04 */
[C---:B------:R-:W-:Y:S01]  /*0f80*/  ISETP.GT.U32.AND P6, PT, R4.reuse, R11, PT ;  /* 0x0000000b0400720c */ /* 0x040fe20003fc4070 */
[----:B------:R-:W-:Y:S01]  /*0f90*/  @!P4 IMAD.MOV R9, RZ, RZ, -R9 ;  /* 0x000000ffff09c224 */ /* 0x000fe200078e0a09 */
[----:B------:R-:W-:Y:S01]  /*0fa0*/  ISETP.GT.U32.AND P4, PT, R4, R15, PT ;  /* 0x0000000f0400720c */ /* 0x000fe20003f84070 */
[----:B------:R-:W-:Y:S01]  /*0fb0*/  IMAD.HI.U32 R12, R8, R21, RZ ;  /* 0x00000015080c7227 */ /* 0x000fe200078e00ff */
[----:B------:R-:W-:-:S02]  /*0fc0*/  ISETP.GT.U32.AND P5, PT, R4, R13, PT ;  /* 0x0000000d0400720c */ /* 0x000fc40003fa4070 */
[----:B------:R-:W-:Y:S01]  /*0fd0*/  LOP3.LUT R18, R24, 0x2a, RZ, 0xfc, !PT ;  /* 0x0000002a18127812 */ /* 0x000fe200078efcff */
[----:B------:R-:W-:Y:S01]  /*0fe0*/  IMAD.MOV R12, RZ, RZ, -R12 ;  /* 0x000000ffff0c7224 */ /* 0x000fe200078e0a0c */
[----:B------:R-:W-:Y:S01]  /*0ff0*/  R2UR UR10, R20 ;  /* 0x00000000140a72ca */ /* 0x000fe200000e0000 */
[C---:B------:R-:W-:Y:S01]  /*1000*/  IMAD R17, R4.reuse, R10, R19 ;  /* 0x0000000a04117224 */ /* 0x040fe200078e0213 */
[----:B------:R-:W-:Y:S01]  /*1010*/  IABS R27, R18 ;  /* 0x00000012001b7213 */ /* 0x000fe20000000000 */
[----:B------:R-:W-:Y:S01]  /*1020*/  IMAD R19, R4, R12, R21 ;  /* 0x0000000c04137224 */ /* 0x000fe200078e0215 */
[----:B------:R-:W-:Y:S01]  /*1030*/  R2UR UR11, R22 ;  /* 0x00000000160b72ca */ /* 0x000fe200000e0000 */
[----:B------:R-:W-:Y:S01]  /*1040*/  IMAD.HI.U32 R10, R8, R23, RZ ;  /* 0x00000017080a7227 */ /* 0x000fe200078e00ff */
[C---:B------:R-:W-:Y:S02]  /*1050*/  LOP3.LUT R223, R2.reuse, 0x50, RZ, 0x3c, !PT ;  /* 0x0000005002df7812 */ /* 0x040fe400078e3cff */
[C---:B------:R-:W-:Y:S01]  /*1060*/  LOP3.LUT R221, R2.reuse, 0x60, RZ, 0x3c, !PT ;  /* 0x0000006002dd7812 */ /* 0x040fe200078e3cff */
[--C-:B------:R-:W-:Y:S01]  /*1070*/  @!P4 IMAD.IADD R15, R15, 0x1, -R4.reuse ;  /* 0x000000010f0fc824 */ /* 0x100fe200078e0a04 */
[----:B------:R-:W-:Y:S01]  /*1080*/  LOP3.LUT R220, R2, 0x70, RZ, 0x3c, !PT ;  /* 0x0000007002dc7812 */ /* 0x000fe200078e3cff */
[----:B------:R-:W-:Y:S01]  /*1090*/  @!P5 IMAD.IADD R13, R13, 0x1, -R4 ;  /* 0x000000010d0dd824 */ /* 0x000fe200078e0a04 */
[C---:B------:R-:W-:Y:S01]  /*10a0*/  ISETP.GT.U32.AND P5, PT, R4.reuse, R17, PT ;  /* 0x000000110400720c */ /* 0x040fe20003fa4070 */
[----:B------:R-:W-:Y:S01]  /*10b0*/  IMAD.MOV R10, RZ, RZ, -R10 ;  /* 0x000000ffff0a7224 */ /* 0x000fe200078e0a0a */
[C---:B------:R-:W-:Y:S01]  /*10c0*/  ISETP.GT.U32.AND P4, PT, R4.reuse, R15, PT ;  /* 0x0000000f0400720c */ /* 0x040fe20003f84070 */
[----:B------:R-:W-:Y:S01]  /*10d0*/  @!P0 IMAD.MOV R13, RZ, RZ, -R13 ;  /* 0x000000ffff0d8224 */ /* 0x000fe200078e0a0d */
[C---:B------:R-:W-:Y:S01]  /*10e0*/  ISETP.GT.U32.AND P0, PT, R4.reuse, R19, PT ;  /* 0x000000130400720c */ /* 0x040fe20003f04070 */
[----:B------:R-:W-:Y:S01]  /*10f0*/  IMAD R21, R4, R10, R23 ;  /* 0x0000000a04157224 */ /* 0x000fe200078e0217 */
[----:B------:R-:W-:Y:S01]  /*1100*/  LOP3.LUT R219, R0, 0x20, RZ, 0x3c, !PT ;  /* 0x0000002000db7812 */ /* 0x000fe200078e3cff */
[--C-:B------:R-:W-:Y:S01]  /*1110*/  @!P6 IMAD.IADD R11, R11, 0x1, -R4.reuse ;  /* 0x000000010b0be824 */ /* 0x100fe200078e0a04 */
[----:B------:R-:W-:Y:S01]  /*1120*/  ISETP.GE.AND P6, PT, R14, RZ, PT ;  /* 0x000000ff0e00720c */ /* 0x000fe20003fc6270 */
[----:B------:R-:W-:Y:S01]  /*1130*/  IMAD R5, R5, UR4, RZ ;  /* 0x0000000405057c24 */ /* 0x000fe2000f8e02ff */
[----:B------:R-:W-:Y:S01]  /*1140*/  LOP3.LUT R14, R24, 0x2e, RZ, 0xfc, !PT ;  /* 0x0000002e180e7812 */ /* 0x000fe200078efcff */
[----:B------:R-:W-:Y:S01]  /*1150*/  @!P3 IMAD.MOV R11, RZ, RZ, -R11 ;  /* 0x000000ffff0bb224 */ /* 0x000fe200078e0a0b */
[----:B------:R-:W-:Y:S01]  /*1160*/  ISETP.GE.AND P3, PT, R16, RZ, PT ;  /* 0x000000ff1000720c */ /* 0x000fe20003f66270 */
[--C-:B------:R-:W-:Y:S01]  /*1170*/  @!P5 IMAD.IADD R17, R17, 0x1, -R4.reuse ;  /* 0x000000011111d824 */ /* 0x100fe200078e0a04 */
[----:B------:R-:W-:Y:S01]  /*1180*/  LOP3.LUT R16, R24, 0x2c, RZ, 0xfc, !PT ;  /* 0x0000002c18107812 */ /* 0x000fe200078efcff */
[--C-:B------:R-:W-:Y:S01]  /*1190*/  @!P4 IMAD.IADD R15, R15, 0x1, -R4.reuse ;  /* 0x000000010f0fc824 */ /* 0x100fe200078e0a04 */
[C---:B------:R-:W-:Y:S01]  /*11a0*/  ISETP.GT.U32.AND P4, PT, R4.reuse, R21, PT ;  /* 0x000000150400720c */ /* 0x040fe20003f84070 */
[--C-:B------:R-:W-:Y:S01]  /*11b0*/  @!P0 IMAD.IADD R19, R19, 0x1, -R4.reuse ;  /* 0x0000000113138824 */ /* 0x100fe200078e0a04 */
[----:B------:R-:W-:Y:S01]  /*11c0*/  IABS R23, R14 ;  /* 0x0000000e00177213 */ /* 0x000fe20000000000 */
[----:B------:R-:W-:Y:S01]  /*11d0*/  @!P1 IMAD.MOV R15, RZ, RZ, -R15 ;  /* 0x000000ffff0f9224 */ /* 0x000fe200078e0a0f */
[----:B------:R-:W-:Y:S01]  /*11e0*/  IABS R25, R16 ;  /* 0x0000001000197213 */ /* 0x000fe20000000000 */
[----:B------:R-:W-:Y:S01]  /*11f0*/  ULDC UR4, c[0x0][0x240] ;  /* 0x0000900000047ab9 */ /* 0x000fe20000000800 */
[----:B------:R-:W-:Y:S01]  /*1200*/  ISETP.GT.U32.AND P5, PT, R4, R17, PT ;  /* 0x000000110400720c */ /* 0x000fe20003fa4070 */
[----:B------:R-:W-:Y:S01]  /*1210*/  IMAD.HI.U32 R10, R8, R23, RZ ;  /* 0x00000017080a7227 */ /* 0x000fe200078e00ff */
[----:B------:R-:W-:Y:S01]  /*1220*/  ISETP.GT.U32.AND P0, PT, R4, R19, PT ;  /* 0x000000130400720c */ /* 0x000fe20003f04070 */
[----:B------:R-:W-:Y:S01]  /*1230*/  UIADD3.64 UR18, UR10, 0x2, URZ ;  /* 0x000000020a127897 */ /* 0x000fe2000fffe03f */
[----:B------:R-:W-:Y:S01]  /*1240*/  ISETP.GE.AND P1, PT, R14, RZ, PT ;  /* 0x000000ff0e00720c */ /* 0x000fe20003f26270 */
[----:B------:R-:W-:Y:S01]  /*1250*/  IMAD.HI.U32 R12, R8, R25, RZ ;  /* 0x00000019080c7227 */ /* 0x000fe200078e00ff */
[C---:B------:R-:W-:Y:S01]  /*1260*/  LOP3.LUT R218, R0.reuse, 0x40, RZ, 0x3c, !PT ;  /* 0x0000004000da7812 */ /* 0x040fe200078e3cff */
[----:B------:R-:W-:Y:S01]  /*1270*/  UIADD3.64 UR22, UR10, 0x4, URZ ;  /* 0x000000040a167897 */ /* 0x000fe2000fffe03f */
[----:B------:R-:W-:Y:S01]  /*1280*/  LOP3.LUT R216, R0, 0x60, RZ, 0x3c, !PT ;  /* 0x0000006000d87812 */ /* 0x000fe200078e3cff */
[----:B------:R-:W-:-:S02]  /*1290*/  @!P4 IMAD.IADD R21, R21, 0x1, -R4 ;  /* 0x000000011515c824 */ /* 0x000fc400078e0a04 */
[----:B------:R-:W-:Y:S02]  /*12a0*/  IMAD.MOV R10, RZ, RZ, -R10 ;  /* 0x000000ffff0a7224 */ /* 0x000fe400078e0a0a */
[----:B------:R-:W-:Y:S01]  /*12b0*/  IMAD.HI.U32 R14, R8, R27, RZ ;  /* 0x0000001b080e7227 */ /* 0x000fe200078e00ff */
[----:B------:R-:W-:-:S03]  /*12c0*/  ISETP.GT.U32.AND P4, PT, R4, R21, PT ;  /* 0x000000150400720c */ /* 0x000fc60003f84070 */
[----:B------:R-:W-:Y:S02]  /*12d0*/  IMAD.MOV R12, RZ, RZ, -R12 ;  /* 0x000000ffff0c7224 */ /* 0x000fe400078e0a0c */
[----:B------:R-:W-:Y:S01]  /*12e0*/  IMAD R23, R4, R10, R23 ;  /* 0x0000000a04177224 */ /* 0x000fe200078e0217 */
[----:B------:R-:W-:Y:S01]  /*12f0*/  LOP3.LUT R10, R24, 0x28, RZ, 0xfc, !PT ;  /* 0x00000028180a7812 */ /* 0x000fe200078efcff */
[----:B------:R-:W-:Y:S01]  /*1300*/  @!P5 IMAD.IADD R17, R17, 0x1, -R4 ;  /* 0x000000011111d824 */ /* 0x000fe200078e0a04 */
[----:B------:R-:W-:Y:S01]  /*1310*/  ISETP.GE.AND P5, PT, R16, RZ, PT ;  /* 0x000000ff1000720c */ /* 0x000fe20003fa6270 */
[----:B------:R-:W-:Y:S01]  /*1320*/  IMAD.MOV R14, RZ, RZ, -R14 ;  /* 0x000000ffff0e7224 */ /* 0x000fe200078e0a0e */
[----:B------:R-:W-:Y:S01]  /*1330*/  IABS R29, R10 ;  /* 0x0000000a001d7213 */ /* 0x000fe20000000000 */
[----:B------:R-:W-:Y:S01]  /*1340*/  IMAD R25, R4, R12, R25 ;  /* 0x0000000c04197224 */ /* 0x000fe200078e0219 */
[----:B------:R-:W-:Y:S01]  /*1350*/  LOP3.LUT R16, R24, 0x24, RZ, 0xfc, !PT ;  /* 0x0000002418107812 */ /* 0x000fe200078efcff */
[--C-:B------:R-:W-:Y:S01]  /*1360*/  @!P0 IMAD.IADD R19, R19, 0x1, -R4.reuse ;  /* 0x0000000113138824 */ /* 0x100fe200078e0a04 */
[C---:B------:R-:W-:Y:S01]  /*1370*/  ISETP.GT.U32.AND P0, PT, R4.reuse, R23, PT ;  /* 0x000000170400720c */ /* 0x040fe20003f04070 */
[----:B------:R-:W-:Y:S01]  /*1380*/  IMAD R27, R4, R14, R27 ;  /* 0x0000000e041b7224 */ /* 0x000fe200078e021b */
[----:B------:R-:W-:Y:S01]  /*1390*/  LOP3.LUT R14, R24, 0x26, RZ, 0xfc, !PT ;  /* 0x00000026180e7812 */ /* 0x000fe200078efcff */
[----:B------:R-:W-:Y:S01]  /*13a0*/  @!P2 IMAD.MOV R17, RZ, RZ, -R17 ;  /* 0x000000ffff11a224 */ /* 0x000fe200078e0a11 */
[C---:B------:R-:W-:Y:S01]  /*13b0*/  ISETP.GT.U32.AND P2, PT, R4.reuse, R25, PT ;  /* 0x000000190400720c */ /* 0x040fe20003f44070 */
[--C-:B------:R-:W-:Y:S01]  /*13c0*/  @!P4 IMAD.IADD R21, R21, 0x1, -R4.reuse ;  /* 0x000000011515c824 */ /* 0x100fe200078e0a04 */
[----:B------:R-:W-:Y:S01]  /*13d0*/  ISETP.GT.U32.AND P4, PT, R4, R27, PT ;  /* 0x0000001b0400720c */ /* 0x000fe20003f84070 */
[----:B------:R-:W-:Y:S01]  /*13e0*/  @!P6 IMAD.MOV R19, RZ, RZ, -R19 ;  /* 0x000000ffff13e224 */ /* 0x000fe200078e0a13 */
[----:B------:R-:W-:Y:S01]  /*13f0*/  IABS R31, R14 ;  /* 0x0000000e001f7213 */ /* 0x000fe20000000000 */
[----:B------:R-:W-:Y:S01]  /*1400*/  @!P3 IMAD.MOV R21, RZ, RZ, -R21 ;  /* 0x000000ffff15b224 */ /* 0x000fe200078e0a15 */
[----:B------:R-:W-:Y:S01]  /*1410*/  ISETP.GE.AND P6, PT, R18, RZ, PT ;  /* 0x000000ff1200720c */ /* 0x000fe20003fc6270 */
[----:B------:R-:W-:Y:S01]  /*1420*/  IMAD R240, R231, 0xb, RZ ;  /* 0x0000000be7f07824 */ /* 0x000fe200078e02ff */
[----:B------:R-:W-:Y:S01]  /*1430*/  IABS R33, R16 ;  /* 0x0000001000217213 */ /* 0x000fe20000000000 */
[----:B------:R-:W-:Y:S01]  /*1440*/  @!P0 IMAD.IADD R23, R23, 0x1, -R4 ;  /* 0x0000000117178824 */ /* 0x000fe200078e0a04 */
[----:B------:R-:W-:Y:S01]  /*1450*/  ISETP.GE.AND P0, PT, R10, RZ, PT ;  /* 0x000000ff0a00720c */ /* 0x000fe20003f06270 */
[----:B------:R-:W-:Y:S01]  /*1460*/  IMAD.HI.U32 R10, R8, R29, RZ ;  /* 0x0000001d080a7227 */ /* 0x000fe200078e00ff */
[----:B------:R-:W-:-:S03]  /*1470*/  LOP3.LUT R18, R24, 0x22, RZ, 0xfc, !PT ;  /* 0x0000002218127812 */ /* 0x000fc600078efcff */
[--C-:B------:R-:W-:Y:S01]  /*1480*/  @!P2 IMAD.IADD R25, R25, 0x1, -R4.reuse ;  /* 0x000000011919a824 */ /* 0x100fe200078e0a04 */
[C---:B------:R-:W-:Y:S01]  /*1490*/  ISETP.GT.U32.AND P2, PT, R4.reuse, R23, PT ;  /* 0x000000170400720c */ /* 0x040fe20003f44070 */
[----:B------:R-:W-:Y:S01]  /*14a0*/  @!P4 IMAD.IADD R27, R27, 0x1, -R4 ;  /* 0x000000011b1bc824 */ /* 0x000fe200078e0a04 */
[----:B------:R-:W-:Y:S01]  /*14b0*/  IABS R35, R18 ;  /* 0x0000001200237213 */ /* 0x000fe20000000000 */
[----:B------:R-:W-:Y:S01]  /*14c0*/  IMAD.MOV R12, RZ, RZ, -R10 ;  /* 0x000000ffff0c7224 */ /* 0x000fe200078e0a0a */
[----:B------:R-:W-:Y:S01]  /*14d0*/  ISETP.GT.U32.AND P4, PT, R4, R25, PT ;  /* 0x000000190400720c */ /* 0x000fe20003f84070 */
[----:B------:R-:W-:Y:S01]  /*14e0*/  IMAD.HI.U32 R10, R8, R31, RZ ;  /* 0x0000001f080a7227 */ /* 0x000fe200078e00ff */
[----:B------:R-:W-:-:S03]  /*14f0*/  ISETP.GT.U32.AND P3, PT, R4, R27, PT ;  /* 0x0000001b0400720c */ /* 0x000fc60003f64070 */
[C---:B------:R-:W-:Y:S02]  /*1500*/  IMAD R29, R4.reuse, R12, R29 ;  /* 0x0000000c041d7224 */ /* 0x040fe400078e021d */
[----:B------:R-:W-:Y:S02]  /*1510*/  IMAD.MOV R10, RZ, RZ, -R10 ;  /* 0x000000ffff0a7224 */ /* 0x000fe400078e0a0a */
[--C-:B------:R-:W-:Y:S01]  /*1520*/  @!P2 IMAD.IADD R23, R23, 0x1, -R4.reuse ;  /* 0x000000011717a824 */ /* 0x100fe200078e0a04 */
[C---:B------:R-:W-:Y:S01]  /*1530*/  ISETP.GT.U32.AND P2, PT, R4.reuse, R29, PT ;  /* 0x0000001d0400720c */ /* 0x040fe20003f44070 */
[----:B------:R-:W-:Y:S02]  /*1540*/  IMAD R31, R4, R10, R31 ;  /* 0x0000000a041f7224 */ /* 0x000fe400078e021f */
[----:B------:R-:W-:Y:S02]  /*1550*/  @!P4 IMAD.IADD R25, R25, 0x1, -R4 ;  /* 0x000000011919c824 */ /* 0x000fe400078e0a04 */
[----:B------:R-:W-:Y:S01]  /*1560*/  IMAD.HI.U32 R10, R8, R33, RZ ;  /* 0x00000021080a7227 */ /* 0x000fe200078e00ff */
[----:B------:R-:W-:-:S03]  /*1570*/  ISETP.GT.U32.AND P4, PT, R4, R31, PT ;  /* 0x0000001f0400720c */ /* 0x000fc60003f84070 */
[----:B------:R-:W-:Y:S02]  /*1580*/  IMAD.MOV R12, RZ, RZ, -R10 ;  /* 0x000000ffff0c7224 */ /* 0x000fe400078e0a0a */
[----:B------:R-:W-:Y:S02]  /*1590*/  @!P1 IMAD.MOV R23, RZ, RZ, -R23 ;  /* 0x000000ffff179224 */ /* 0x000fe400078e0a17 */
[----:B------:R-:W-:Y:S01]  /*15a0*/  @!P2 IMAD.IADD R29, R29, 0x1, -R4 ;  /* 0x000000011d1da824 */ /* 0x000fe200078e0a04 */
[----:B------:R-:W-:Y:S01]  /*15b0*/  ISETP.GE.AND P2, PT, R16, RZ, PT ;  /* 0x000000ff1000720c */ /* 0x000fe20003f46270 */
[----:B------:R-:W-:-:S03]  /*15c0*/  IMAD.HI.U32 R10, R8, R35, RZ ;  /* 0x00000023080a7227 */ /* 0x000fc600078e00ff */
[C---:B------:R-:W-:Y:S01]  /*15d0*/  ISETP.GT.U32.AND P1, PT, R4.reuse, R29, PT ;  /* 0x0000001d0400720c */ /* 0x040fe20003f24070 */
[----:B------:R-:W-:Y:S02]  /*15e0*/  @!P4 IMAD.IADD R31, R31, 0x1, -R4 ;  /* 0x000000011f1fc824 */ /* 0x000fe400078e0a04 */
[C---:B------:R-:W-:Y:S02]  /*15f0*/  IMAD R33, R4.reuse, R12, R33 ;  /* 0x0000000c04217224 */ /* 0x040fe400078e0221 */
[----:B------:R-:W-:Y:S01]  /*1600*/  IMAD.MOV R12, RZ, RZ, -R10 ;  /* 0x000000ffff0c7224 */ /* 0x000fe200078e0a0a */
[----:B------:R-:W-:Y:S01]  /*1610*/  ISETP.GT.U32.AND P4, PT, R4, R31, PT ;  /* 0x0000001f0400720c */ /* 0x000fe20003f84070 */
[----:B------:R-:W-:-:S04]  /*1620*/  IMAD.HI.U32 R10, R8, R37, RZ ;  /* 0x00000025080a7227 */ /* 0x000fc800078e00ff */
[C---:B------:R-:W-:Y:S02]  /*1630*/  IMAD R35, R4.reuse, R12, R35 ;  /* 0x0000000c04237224 */ /* 0x040fe400078e0223 */
[----:B------:R-:W-:Y:S02]  /*1640*/  IMAD.MOV R10, RZ, RZ, -R10 ;  /* 0x000000ffff0a7224 */ /* 0x000fe400078e0a0a */
[--C-:B------:R-:W-:Y:S01]  /*1650*/  @!P1 IMAD.IADD R29, R29, 0x1, -R4.reuse ;  /* 0x000000011d1d9824 */ /* 0x100fe200078e0a04 */
[C---:B------:R-:W-:Y:S01]  /*1660*/  ISETP.GT.U32.AND P1, PT, R4.reuse, R35, PT ;  /* 0x000000230400720c */ /* 0x040fe20003f24070 */
[----:B------:R-:W-:Y:S01]  /*1670*/  IMAD R37, R4, R10, R37 ;  /* 0x0000000a04257224 */ /* 0x000fe200078e0225 */
[----:B------:R-:W-:Y:S01]  /*1680*/  LOP3.LUT R10, R24, 0x1e, RZ, 0xfc, !PT ;  /* 0x0000001e180a7812 */ /* 0x000fe200078efcff */
[--C-:B------:R-:W-:Y:S02]  /*1690*/  @!P4 IMAD.IADD R31, R31, 0x1, -R4.reuse ;  /* 0x000000011f1fc824 */ /* 0x100fe400078e0a04 */
[----:B------:R-:W-:Y:S01]  /*16a0*/  @!P5 IMAD.MOV R25, RZ, RZ, -R25 ;  /* 0x000000ffff19d224 */ /* 0x000fe200078e0a19 */
[C---:B------:R-:W-:Y:S01]  /*16b0*/  ISETP.GT.U32.AND P4, PT, R4.reuse, R37, PT ;  /* 0x000000250400720c */ /* 0x040fe20003f84070 */
[--C-:B------:R-:W-:Y:S01]  /*16c0*/  @!P3 IMAD.IADD R27, R27, 0x1, -R4.reuse ;  /* 0x000000011b1bb824 */ /* 0x100fe200078e0a04 */
[----:B------:R-:W-:Y:S01]  /*16d0*/  ISETP.GT.U32.AND P5, PT, R4, R33, PT ;  /* 0x000000210400720c */ /* 0x000fe20003fa4070 */
[----:B------:R-:W-:Y:S01]  /*16e0*/  @!P0 IMAD.MOV R29, RZ, RZ, -R29 ;  /* 0x000000ffff1d8224 */ /* 0x000fe200078e0a1d */
[----:B------:R-:W-:Y:S01]  /*16f0*/  ISETP.GE.AND P3, PT, R14, RZ, PT ;  /* 0x000000ff0e00720c */ /* 0x000fe20003f66270 */
[----:B------:R-:W-:Y:S01]  /*1700*/  @!P6 IMAD.MOV R27, RZ, RZ, -R27 ;  /* 0x000000ffff1be224 */ /* 0x000fe200078e0a1b */
[----:B------:R-:W-:Y:S01]  /*1710*/  LOP3.LUT R14, R24, 0x1c, RZ, 0xfc, !PT ;  /* 0x0000001c180e7812 */ /* 0x000fe200078efcff */
[--C-:B------:R-:W-:Y:S01]  /*1720*/  @!P1 IMAD.IADD R35, R35, 0x1, -R4.reuse ;  /* 0x0000000123239824 */ /* 0x100fe200078e0a04 */
[----:B------:R-:W-:Y:S01]  /*1730*/  ISETP.GE.AND P6, PT, R18, RZ, PT ;  /* 0x000000ff1200720c */ /* 0x000fe20003fc6270 */
[C---:B------:R-:W-:Y:S01]  /*1740*/  IMAD R239, R231.reuse, 0xa, RZ ;  /* 0x0000000ae7ef7824 */ /* 0x040fe200078e02ff */
[----:B------:R-:W-:Y:S01]  /*1750*/  IABS R41, R14 ;  /* 0x0000000e00297213 */ /* 0x000fe20000000000 */
[----:B------:R-:W-:Y:S01]  /*1760*/  IMAD R238, R231, 0x9, RZ ;  /* 0x00000009e7ee7824 */ /* 0x000fe200078e02ff */
[----:B------:R-:W-:Y:S01]  /*1770*/  IABS R39, R10 ;  /* 0x0000000a00277213 */ /* 0x000fe20000000000 */
[--C-:B------:R-:W-:Y:S01]  /*1780*/  @!P4 IMAD.IADD R37, R37, 0x1, -R4.reuse ;  /* 0x000000012525c824 */ /* 0x100fe200078e0a04 */
[----:B------:R-:W-:Y:S01]  /*1790*/  ISETP.GT.U32.AND P4, PT, R4, R35, PT ;  /* 0x000000230400720c */ /* 0x000fe20003f84070 */
[----:B------:R-:W-:Y:S01]  /*17a0*/  @!P5 IMAD.IADD R33, R33, 0x1, -R4 ;  /* 0x000000012121d824 */ /* 0x000fe200078e0a04 */
[----:B------:R-:W-:Y:S01]  /*17b0*/  ISETP.GE.AND P1, PT, R10, RZ, PT ;  /* 0x000000ff0a00720c */ /* 0x000fe20003f26270 */
[----:B------:R-:W-:Y:S01]  /*17c0*/  IMAD.HI.U32 R12, R8, R41, RZ ;  /* 0x00000029080c7227 */ /* 0x000fe200078e00ff */
[----:B------:R-:W-:-:S02]  /*17d0*/  ISETP.GE.AND P5, PT, R26, RZ, PT ;  /* 0x000000ff1a00720c */ /* 0x000fc40003fa6270 */
[----:B------:R-:W-:Y:S01]  /*17e0*/  ISETP.GT.U32.AND P0, PT, R4, R33, PT ;  /* 0x000000210400720c */ /* 0x000fe20003f04070 */
[----:B------:R-:W-:Y:S01]  /*17f0*/  IMAD.MOV R12, RZ, RZ, -R12 ;  /* 0x000000ffff0c7224 */ /* 0x000fe200078e0a0c */
[----:B------:R-:W-:Y:S01]  /*1800*/  LOP3.LUT R18, R24, 0x14, RZ, 0xfc, !PT ;  /* 0x0000001418127812 */ /* 0x000fe200078efcff */
[----:B------:R-:W-:Y:S01]  /*1810*/  IMAD.HI.U32 R10, R8, R39, RZ ;  /* 0x00000027080a7227 */ /* 0x000fe200078e00ff */
[----:B------:R-:W-:Y:S02]  /*1820*/  LOP3.LUT R26, R24, 0x10, RZ, 0xfc, !PT ;  /* 0x00000010181a7812 */ /* 0x000fe400078efcff */
[----:B------:R-:W-:Y:S01]  /*1830*/  IABS R49, R18 ;  /* 0x0000001200317213 */ /* 0x000fe20000000000 */
[----:B------:R-:W-:Y:S01]  /*1840*/  IMAD R41, R4, R12, R41 ;  /* 0x0000000c04297224 */ /* 0x000fe200078e0229 */
[----:B------:R-:W-:Y:S01]  /*1850*/  LOP3.LUT R12, R24, 0x18, RZ, 0xfc, !PT ;  /* 0x00000018180c7812 */ /* 0x000fe200078efcff */
[----:B------:R-:W-:Y:S01]  /*1860*/  @!P4 IMAD.IADD R35, R35, 0x1, -R4 ;  /* 0x000000012323c824 */ /* 0x000fe200078e0a04 */
[----:B------:R-:W-:Y:S01]  /*1870*/  IABS R53, R26 ;  /* 0x0000001a00357213 */ /* 0x000fe20000000000 */
[----:B------:R-:W-:Y:S01]  /*1880*/  IMAD.MOV R10, RZ, RZ, -R10 ;  /* 0x000000ffff0a7224 */ /* 0x000fe200078e0a0a */
[----:B------:R-:W-:Y:S01]  /*1890*/  IABS R45, R12 ;  /* 0x0000000c002d7213 */ /* 0x000fe20000000000 */
[----:B------:R-:W-:Y:S01]  /*18a0*/  @!P6 IMAD.MOV R35, RZ, RZ, -R35 ;  /* 0x000000ffff23e224 */ /* 0x000fe200078e0a23 */
[----:B------:R-:W-:Y:S01]  /*18b0*/  ISETP.GT.U32.AND P6, PT, R4, R41, PT ;  /* 0x000000290400720c */ /* 0x000fe20003fc4070 */
[----:B------:R-:W-:Y:S01]  /*18c0*/  @!P0 IMAD.IADD R33, R33, 0x1, -R4 ;  /* 0x0000000121218824 */ /* 0x000fe200078e0a04 */
[----:B------:R-:W-:Y:S01]  /*18d0*/  ISETP.GE.AND P0, PT, R14, RZ, PT ;  /* 0x000000ff0e00720c */ /* 0x000fe20003f06270 */
[----:B------:R-:W-:Y:S01]  /*18e0*/  IMAD R39, R4, R10, R39 ;  /* 0x0000000a04277224 */ /* 0x000fe200078e0227 */
[C---:B------:R-:W-:Y:S01]  /*18f0*/  LOP3.LUT R10, R24.reuse, 0x1a, RZ, 0xfc, !PT ;  /* 0x0000001a180a7812 */ /* 0x040fe200078efcff */
[----:B------:R-:W-:Y:S01]  /*1900*/  @!P2 IMAD.MOV R33, RZ, RZ, -R33 ;  /* 0x000000ffff21a224 */ /* 0x000fe200078e0a21 */
[----:B------:R-:W-:Y:S01]  /*1910*/  LOP3.LUT R14, R24, 0x16, RZ, 0xfc, !PT ;  /* 0x00000016180e7812 */ /* 0x000fe200078efcff */
[----:B------:R-:W-:Y:S01]  /*1920*/  @!P3 IMAD.MOV R31, RZ, RZ, -R31 ;  /* 0x000000ffff1fb224 */ /* 0x000fe200078e0a1f */
[----:B------:R-:W-:Y:S01]  /*1930*/  ISETP.GT.U32.AND P2, PT, R4, R39, PT ;  /* 0x000000270400720c */ /* 0x000fe20003f44070 */
[----:B------:R-:W-:Y:S01]  /*1940*/  IMAD.HI.U32 R16, R8, R49, RZ ;  /* 0x0000003108107227 */ /* 0x000fe200078e00ff */
[----:B------:R-:W-:-:S02]  /*1950*/  ISETP.GT.U32.AND P3, PT, R4, R37, PT ;  /* 0x000000250400720c */ /* 0x000fc40003f64070 */
[----:B------:R-:W-:Y:S01]  /*1960*/  IABS R43, R10 ;  /* 0x0000000a002b7213 */ /* 0x000fe20000000000 */
[----:B------:R-:W-:Y:S01]  /*1970*/  @!P6 IMAD.IADD R41, R41, 0x1, -R4 ;  /* 0x000000012929e824 */ /* 0x000fe200078e0a04 */
[----:B------:R-:W-:Y:S01]  /*1980*/  ISETP.GE.AND P4, PT, R10, RZ, PT ;  /* 0x000000ff0a00720c */ /* 0x000fe20003f86270 */
[----:B------:R-:W-:Y:S01]  /*1990*/  IMAD.MOV R16, RZ, RZ, -R16 ;  /* 0x000000ffff107224 */ /* 0x000fe200078e0a10 */
[----:B------:R-:W-:Y:S01]  /*19a0*/  IABS R47, R14 ;  /* 0x0000000e002f7213 */ /* 0x000fe20000000000 */
[----:B------:R-:W-:Y:S01]  /*19b0*/  IMAD.HI.U32 R10, R8, R43, RZ ;  /* 0x0000002b080a7227 */ /* 0x000fe200078e00ff */
[----:B------:R-:W-:-:S03]  /*19c0*/  ISETP.GT.U32.AND P6, PT, R4, R41, PT ;  /* 0x000000290400720c */ /* 0x000fc60003fc4070 */
[----:B------:R-:W-:Y:S02]  /*19d0*/  @!P2 IMAD.IADD R39, R39, 0x1, -R4 ;  /* 0x000000012727a824 */ /* 0x000fe400078e0a04 */
[----:B------:R-:W-:Y:S02]  /*19e0*/  IMAD.MOV R10, RZ, RZ, -R10 ;  /* 0x000000ffff0a7224 */ /* 0x000fe400078e0a0a */
[----:B------:R-:W-:Y:S01]  /*19f0*/  @!P3 IMAD.IADD R37, R37, 0x1, -R4 ;  /* 0x000000012525b824 */ /* 0x000fe200078e0a04 */
[C---:B------:R-:W-:Y:S01]  /*1a00*/  ISETP.GT.U32.AND P2, PT, R4.reuse, R39, PT ;  /* 0x000000270400720c */ /* 0x040fe20003f44070 */
[----:B------:R-:W-:Y:S01]  /*1a10*/  IMAD R43, R4, R10, R43 ;  /* 0x0000000a042b7224 */ /* 0x000fe200078e022b */
[----:B------:R-:W-:Y:S01]  /*1a20*/  ISETP.GE.AND P3, PT, R12, RZ, PT ;  /* 0x000000ff0c00720c */ /* 0x000fe20003f66270 */
[----:B------:R-:W-:Y:S01]  /*1a30*/  IMAD.HI.U32 R12, R8, R45, RZ ;  /* 0x0000002d080c7227 */ /* 0x000fe200078e00ff */
[----:B------:R-:W-:-:S03]  /*1a40*/  LOP3.LUT R10, R24, 0x12, RZ, 0xfc, !PT ;  /* 0x00000012180a7812 */ /* 0x000fc600078efcff */
[----:B------:R-:W-:Y:S01]  /*1a50*/  @!P6 IMAD.IADD R41, R41, 0x1, -R4 ;  /* 0x000000012929e824 */ /* 0x000fe200078e0a04 */
[----:B------:R-:W-:Y:S01]  /*1a60*/  ISETP.GT.U32.AND P6, PT, R4, R43, PT ;  /* 0x0000002b0400720c */ /* 0x000fe20003fc4070 */
[----:B------:R-:W-:Y:S01]  /*1a70*/  IMAD.MOV R12, RZ, RZ, -R12 ;  /* 0x000000ffff0c7224 */ /* 0x000fe200078e0a0c */
[----:B------:R-:W-:Y:S01]  /*1a80*/  IABS R51, R10 ;  /* 0x0000000a00337213 */ /* 0x000fe20000000000 */
[----:B------:R-:W-:Y:S01]  /*1a90*/  @!P5 IMAD.MOV R37, RZ, RZ, -R37 ;  /* 0x000000ffff25d224 */ /* 0x000fe200078e0a25 */
[----:B------:R-:W-:Y:S01]  /*1aa0*/  ISETP.GE.AND P5, PT, R14, RZ, PT ;  /* 0x000000ff0e00720c */ /* 0x000fe20003fa6270 */
[----:B------:R-:W-:Y:S01]  /*1ab0*/  @!P2 IMAD.IADD R39, R39, 0x1, -R4 ;  /* 0x000000012727a824 */ /* 0x000fe200078e0a04 */
[----:B------:R-:W-:Y:S01]  /*1ac0*/  ISETP.GE.AND P2, PT, R18, RZ, PT ;  /* 0x000000ff1200720c */ /* 0x000fe20003f46270 */
[----:B------:R-:W-:Y:S02]  /*1ad0*/  IMAD R45, R4, R12, R45 ;  /* 0x0000000c042d7224 */ /* 0x000fe400078e022d */
[----:B------:R-:W-:-:S02]  /*1ae0*/  @!P1 IMAD.MOV R39, RZ, RZ, -R39 ;  /* 0x000000ffff279224 */ /* 0x000fc400078e0a27 */
[----:B------:R-:W-:Y:S01]  /*1af0*/  IMAD.HI.U32 R14, R8, R47, RZ ;  /* 0x0000002f080e7227 */ /* 0x000fe200078e00ff */
[----:B------:R-:W-:-:S03]  /*1b00*/  ISETP.GT.U32.AND P1, PT, R4, R45, PT ;  /* 0x0000002d0400720c */ /* 0x000fc60003f24070 */
[----:B------:R-:W-:Y:S02]  /*1b10*/  @!P6 IMAD.IADD R43, R43, 0x1, -R4 ;  /* 0x000000012b2be824 */ /* 0x000fe400078e0a04 */
[----:B------:R-:W-:Y:S02]  /*1b20*/  IMAD.MOV R14, RZ, RZ, -R14 ;  /* 0x000000ffff0e7224 */ /* 0x000fe400078e0a0e */
[C---:B------:R-:W-:Y:S01]  /*1b30*/  IMAD R49, R4.reuse, R16, R49 ;  /* 0x0000001004317224 */ /* 0x040fe200078e0231 */
[C---:B------:R-:W-:Y:S01]  /*1b40*/  ISETP.GT.U32.AND P6, PT, R4.reuse, R43, PT ;  /* 0x0000002b0400720c */ /* 0x040fe20003fc4070 */
[----:B------:R-:W-:Y:S02]  /*1b50*/  IMAD R47, R4, R14, R47 ;  /* 0x0000000e042f7224 */ /* 0x000fe400078e022f */
[----:B------:R-:W-:-:S04]  /*1b60*/  IMAD.HI.U32 R12, R8, R53, RZ ;  /* 0x00000035080c7227 */ /* 0x000fc800078e00ff */
[----:B------:R-:W-:Y:S02]  /*1b70*/  @!P1 IMAD.IADD R45, R45, 0x1, -R4 ;  /* 0x000000012d2d9824 */ /* 0x000fe400078e0a04 */
[----:B------:R-:W-:Y:S02]  /*1b80*/  IMAD.MOV R12, RZ, RZ, -R12 ;  /* 0x000000ffff0c7224 */ /* 0x000fe400078e0a0c */
[----:B------:R-:W-:Y:S01]  /*1b90*/  @!P0 IMAD.MOV R41, RZ, RZ, -R41 ;  /* 0x000000ffff298224 */ /* 0x000fe200078e0a29 */
[C---:B------:R-:W-:Y:S01]  /*1ba0*/  ISETP.GT.U32.AND P1, PT, R4.reuse, R45, PT ;  /* 0x0000002d0400720c */ /* 0x040fe20003f24070 */
[----:B------:R-:W-:Y:S01]  /*1bb0*/  @!P6 IMAD.IADD R43, R43, 0x1, -R4 ;  /* 0x000000012b2be824 */ /* 0x000fe200078e0a04 */
[C---:B------:R-:W-:Y:S01]  /*1bc0*/  ISETP.GT.U32.AND P6, PT, R4.reuse, R47, PT ;  /* 0x0000002f0400720c */ /* 0x040fe20003fc4070 */
[----:B------:R-:W-:Y:S01]  /*1bd0*/  IMAD R53, R4, R12, R53 ;  /* 0x0000000c04357224 */ /* 0x000fe200078e0235 */
[----:B------:R-:W-:Y:S01]  /*1be0*/  ISETP.GE.AND P0, PT, R10, RZ, PT ;  /* 0x000000ff0a00720c */ /* 0x000fe20003f06270 */
[----:B------:R-:W-:-:S02]  /*1bf0*/  @!P4 IMAD.MOV R43, RZ, RZ, -R43 ;  /* 0x000000ffff2bc224 */ /* 0x000fc400078e0a2b */
[----:B------:R-:W-:-:S04]  /*1c00*/  IMAD.HI.U32 R10, R8, R51, RZ ;  /* 0x00000033080a7227 */ /* 0x000fc800078e00ff */
[----:B------:R-:W-:-:S04]  /*1c10*/  IMAD.HI.U32 R14, R8, R55, RZ ;  /* 0x00000037080e7227 */ /* 0x000fc800078e00ff */
[--C-:B------:R-:W-:Y:S01]  /*1c20*/  @!P1 IMAD.IADD R45, R45, 0x1, -R4.reuse ;  /* 0x000000012d2d9824 */ /* 0x100fe200078e0a04 */
[----:B------:R-:W-:Y:S01]  /*1c30*/  ISETP.GT.U32.AND P1, PT, R4, R49, PT ;  /* 0x000000310400720c */ /* 0x000fe20003f24070 */
[----:B------:R-:W-:Y:S01]  /*1c40*/  @!P6 IMAD.IADD R47, R47, 0x1, -R4 ;  /* 0x000000012f2fe824 */ /* 0x000fe200078e0a04 */
[----:B------:R-:W-:Y:S01]  /*1c50*/  ISETP.GE.AND P6, PT, R24, RZ, PT ;  /* 0x000000ff1800720c */ /* 0x000fe20003fc6270 */
[----:B------:R-:W-:Y:S02]  /*1c60*/  IMAD.MOV R18, RZ, RZ, -R10 ;  /* 0x000000ffff127224 */ /* 0x000fe400078e0a0a */
[----:B------:R-:W-:Y:S01]  /*1c70*/  IMAD.HI.U32 R10, R8, R61, RZ ;  /* 0x0000003d080a7227 */ /* 0x000fe200078e00ff */
[----:B------:R-:W-:-:S03]  /*1c80*/  ISETP.GT.U32.AND P4, PT, R4, R47, PT ;  /* 0x0000002f0400720c */ /* 0x000fc60003f84070 */
[----:B------:R-:W-:Y:S02]  /*1c90*/  IMAD.MOV R14, RZ, RZ, -R14 ;  /* 0x000000ffff0e7224 */ /* 0x000fe400078e0a0e */
[----:B------:R-:W-:-:S04]  /*1ca0*/  IMAD.HI.U32 R16, R8, R59, RZ ;  /* 0x0000003b08107227 */ /* 0x000fc800078e00ff */
[--C-:B------:R-:W-:Y:S02]  /*1cb0*/  @!P1 IMAD.IADD R49, R49, 0x1, -R4.reuse ;  /* 0x0000000131319824 */ /* 0x100fe400078e0a04 */
[----:B------:R-:W-:Y:S01]  /*1cc0*/  IMAD R51, R4, R18, R51 ;  /* 0x0000001204337224 */ /* 0x000fe200078e0233 */
[----:B------:R-:W-:Y:S01]  /*1cd0*/  LOP3.LUT R18, R24, 0x4, RZ, 0xfc, !PT ;  /* 0x0000000418127812 */ /* 0x000fe200078efcff */
[----:B------:R-:W-:Y:S01]  /*1ce0*/  @!P4 IMAD.IADD R47, R47, 0x1, -R4 ;  /* 0x000000012f2fc824 */ /* 0x000fe200078e0a04 */
[C---:B------:R-:W-:Y:S01]  /*1cf0*/  ISETP.GT.U32.AND P1, PT, R4.reuse, R49, PT ;  /* 0x000000310400720c */ /* 0x040fe20003f24070 */
[----:B------:R-:W-:Y:S01]  /*1d00*/  IMAD.MOV R10, RZ, RZ, -R10 ;  /* 0x000000ffff0a7224 */ /* 0x000fe200078e0a0a */
[C---:B------:R-:W-:Y:S01]  /*1d10*/  ISETP.GT.U32.AND P4, PT, R4.reuse, R53, PT ;  /* 0x000000350400720c */ /* 0x040fe20003f84070 */
[----:B------:R-:W-:Y:S01]  /*1d20*/  IMAD R55, R4, R14, R55 ;  /* 0x0000000e04377224 */ /* 0x000fe200078e0237 */
[----:B------:R-:W-:Y:S01]  /*1d30*/  LOP3.LUT R14, R24, 0x8, RZ, 0xfc, !PT ;  /* 0x00000008180e7812 */ /* 0x000fe200078efcff */
[----:B------:R-:W-:Y:S01]  /*1d40*/  IMAD.MOV R16, RZ, RZ, -R16 ;  /* 0x000000ffff107224 */ /* 0x000fe200078e0a10 */
[----:B------:R-:W-:Y:S01]  /*1d50*/  IABS R67, R18 ;  /* 0x0000001200437213 */ /* 0x000fe20000000000 */
[----:B------:R-:W-:Y:S01]  /*1d60*/  @!P3 IMAD.MOV R45, RZ, RZ, -R45 ;  /* 0x000000ffff2db224 */ /* 0x000fe200078e0a2d */
[C---:B------:R-:W-:Y:S01]  /*1d70*/  ISETP.GT.U32.AND P3, PT, R4.reuse, R51, PT ;  /* 0x000000330400720c */ /* 0x040fe20003f64070 */
[C---:B------:R-:W-:Y:S01]  /*1d80*/  IMAD R61, R4.reuse, R10, R61 ;  /* 0x0000000a043d7224 */ /* 0x040fe200078e023d */
[----:B------:R-:W-:Y:S01]  /*1d90*/  IABS R63, R14 ;  /* 0x0000000e003f7213 */ /* 0x000fe20000000000 */
[----:B------:R-:W-:Y:S01]  /*1da0*/  IMAD R59, R4, R16, R59 ;  /* 0x00000010043b7224 */ /* 0x000fe200078e023b */
[----:B------:R-:W-:Y:S01]  /*1db0*/  LOP3.LUT R16, R24, 0x6, RZ, 0xfc, !PT ;  /* 0x0000000618107812 */ /* 0x000fe200078efcff */
[--C-:B------:R-:W-:Y:S01]  /*1dc0*/  @!P1 IMAD.IADD R49, R49, 0x1, -R4.reuse ;  /* 0x0000000131319824 */ /* 0x100fe200078e0a04 */
[C---:B------:R-:W-:Y:S01]  /*1dd0*/  ISETP.GT.U32.AND P1, PT, R4.reuse, R55, PT ;  /* 0x000000370400720c */ /* 0x040fe20003f24070 */
[----:B------:R-:W-:Y:S01]  /*1de0*/  @!P4 IMAD.IADD R53, R53, 0x1, -R4 ;  /* 0x000000013535c824 */ /* 0x000fe200078e0a04 */
[----:B------:R-:W-:Y:S01]  /*1df0*/  ISETP.GT.U32.AND P4, PT, R4, R61, PT ;  /* 0x0000003d0400720c */ /* 0x000fe20003f84070 */
[----:B------:R-:W-:Y:S01]  /*1e00*/  IMAD.HI.U32 R10, R8, R63, RZ ;  /* 0x0000003f080a7227 */ /* 0x000fe200078e00ff */
[----:B------:R-:W-:-:S03]  /*1e10*/  IABS R65, R16 ;  /* 0x0000001000417213 */ /* 0x000fc60000000000 */
[----:B------:R-:W-:Y:S01]  /*1e20*/  @!P3 IMAD.IADD R51, R51, 0x1, -R4 ;  /* 0x000000013333b824 */ /* 0x000fe200078e0a04 */
[----:B------:R-:W-:Y:S01]  /*1e30*/  ISETP.GT.U32.AND P3, PT, R4, R59, PT ;  /* 0x0000003b0400720c */ /* 0x000fe20003f64070 */
[----:B------:R-:W-:-:S04]  /*1e40*/  IMAD.HI.U32 R12, R8, R65, RZ ;  /* 0x00000041080c7227 */ /* 0x000fc800078e00ff */
[----:B------:R-:W-:Y:S01]  /*1e50*/  @!P1 IMAD.IADD R55, R55, 0x1, -R4 ;  /* 0x0000000137379824 */ /* 0x000fe200078e0a04 */
[C---:B------:R-:W-:Y:S01]  /*1e60*/  ISETP.GT.U32.AND P1, PT, R4.reuse, R51, PT ;  /* 0x000000330400720c */ /* 0x040fe20003f24070 */
[----:B------:R-:W-:Y:S02]  /*1e70*/  IMAD.MOV R12, RZ, RZ, -R12 ;  /* 0x000000ffff0c7224 */ /* 0x000fe400078e0a0c */
[----:B------:R-:W-:Y:S01]  /*1e80*/  @!P4 IMAD.IADD R61, R61, 0x1, -R4 ;  /* 0x000000013d3dc824 */ /* 0x000fe200078e0a04 */
[C---:B------:R-:W-:Y:S01]  /*1e90*/  ISETP.GT.U32.AND P4, PT, R4.reuse, R55, PT ;  /* 0x000000370400720c */ /* 0x040fe20003f84070 */
[----:B------:R-:W-:Y:S02]  /*1ea0*/  IMAD R65, R4, R12, R65 ;  /* 0x0000000c04417224 */ /* 0x000fe400078e0241 */
[----:B------:R-:W-:-:S04]  /*1eb0*/  IMAD.HI.U32 R12, R8, R71, RZ ;  /* 0x00000047080c7227 */ /* 0x000fc800078e00ff */
[----:B------:R-:W-:Y:S02]  /*1ec0*/  IMAD.MOV R10, RZ, RZ, -R10 ;  /* 0x000000ffff0a7224 */ /* 0x000fe400078e0a0a */
[----:B------:R-:W-:Y:S02]  /*1ed0*/  IMAD.MOV R12, RZ, RZ, -R12 ;  /* 0x000000ffff0c7224 */ /* 0x000fe400078e0a0c */
[C---:B------:R-:W-:Y:S02]  /*1ee0*/  IMAD R63, R4.reuse, R10, R63 ;  /* 0x0000000a043f7224 */ /* 0x040fe400078e023f */
[C---:B------:R-:W-:Y:S02]  /*1ef0*/  IMAD R71, R4.reuse, R12, R71 ;  /* 0x0000000c04477224 */ /* 0x040fe400078e0247 */
[--C-:B------:R-:W-:Y:S01]  /*1f00*/  @!P1 IMAD.IADD R51, R51, 0x1, -R4.reuse ;  /* 0x0000000133339824 */ /* 0x100fe200078e0a04 */
[C---:B------:R-:W-:Y:S01]  /*1f10*/  ISETP.GT.U32.AND P1, PT, R4.reuse, R63, PT ;  /* 0x0000003f0400720c */ /* 0x040fe20003f24070 */
[--C-:B------:R-:W-:Y:S01]  /*1f20*/  @!P3 IMAD.IADD R59, R59, 0x1, -R4.reuse ;  /* 0x000000013b3bb824 */ /* 0x100fe200078e0a04 */
[C---:B------:R-:W-:Y:S01]  /*1f30*/  ISETP.GT.U32.AND P3, PT, R4.reuse, R53, PT ;  /* 0x000000350400720c */ /* 0x040fe20003f64070 */
[----:B------:R-:W-:Y:S01]  /*1f40*/  @!P5 IMAD.MOV R47, RZ, RZ, -R47 ;  /* 0x000000ffff2fd224 */ /* 0x000fe200078e0a2f */
[C---:B------:R-:W-:Y:S01]  /*1f50*/  ISETP.GT.U32.AND P5, PT, R4.reuse, R61, PT ;  /* 0x0000003d0400720c */ /* 0x040fe20003fa4070 */
[----:B------:R-:W-:Y:S01]  /*1f60*/  @!P4 IMAD.IADD R55, R55, 0x1, -R4 ;  /* 0x000000013737c824 */ /* 0x000fe200078e0a04 */
[----:B------:R-:W-:Y:S01]  /*1f70*/  ISETP.GT.U32.AND P4, PT, R4, R71, PT ;  /* 0x000000470400720c */ /* 0x000fe20003f84070 */
[----:B------:R-:W-:-:S04]  /*1f80*/  IMAD.HI.U32 R10, R8, R67, RZ ;  /* 0x00000043080a7227 */ /* 0x000fc800078e00ff */
[----:B------:R-:W-:-:S04]  /*1f90*/  IMAD.HI.U32 R8, R8, R69, RZ ;  /* 0x0000004508087227 */ /* 0x000fc800078e00ff */
[----:B------:R-:W-:Y:S01]  /*1fa0*/  @!P2 IMAD.MOV R49, RZ, RZ, -R49 ;  /* 0x000000ffff31a224 */ /* 0x000fe200078e0a31 */
[C---:B------:R-:W-:Y:S01]  /*1fb0*/  ISETP.GT.U32.AND P2, PT, R4.reuse, R59, PT ;  /* 0x0000003b0400720c */ /* 0x040fe20003f44070 */
[----:B------:R-:W-:Y:S02]  /*1fc0*/  IMAD.MOV R10, RZ, RZ, -R10 ;  /* 0x000000ffff0a7224 */ /* 0x000fe400078e0a0a */
[----:B------:R-:W-:Y:S02]  /*1fd0*/  IMAD.MOV R8, RZ, RZ, -R8 ;  /* 0x000000ffff087224 */ /* 0x000fe400078e0a08 */
[C---:B------:R-:W-:Y:S02]  /*1fe0*/  IMAD R67, R4.reuse, R10, R67 ;  /* 0x0000000a04437224 */ /* 0x040fe400078e0243 */
[----:B------:R-:W-:Y:S02]  /*1ff0*/  IMAD R69, R4, R8, R69 ;  /* 0x0000000804457224 */ /* 0x000fe400078e0245 */
[--C-:B------:R-:W-:Y:S01]  /*2000*/  @!P1 IMAD.IADD R63, R63, 0x1, -R4.reuse ;  /* 0x000000013f3f9824 */ /* 0x100fe200078e0a04 */
[----:B------:R-:W-:Y:S01]  /*2010*/  ISETP.GE.AND P1, PT, R28, RZ, PT ;  /* 0x000000ff1c00720c */ /* 0x000fe20003f26270 */
[--C-:B------:R-:W-:Y:S01]  /*2020*/  @!P3 IMAD.IADD R53, R53, 0x1, -R4.reuse ;  /* 0x000000013535b824 */ /* 0x100fe200078e0a04 */
[C---:B------:R-:W-:Y:S01]  /*2030*/  ISETP.GT.U32.AND P3, PT, R4.reuse, R65, PT ;  /* 0x000000410400720c */ /* 0x040fe20003f64070 */
[--C-:B------:R-:W-:Y:S01]  /*2040*/  @!P5 IMAD.IADD R61, R61, 0x1, -R4.reuse ;  /* 0x000000013d3dd824 */ /* 0x100fe200078e0a04 */
[C---:B------:R-:W-:Y:S01]  /*2050*/  ISETP.GT.U32.AND P5, PT, R4.reuse, R67, PT ;  /* 0x000000430400720c */ /* 0x040fe20003fa4070 */
[--C-:B------:R-:W-:Y:S01]  /*2060*/  @!P4 IMAD.IADD R71, R71, 0x1, -R4.reuse ;  /* 0x000000014747c824 */ /* 0x100fe200078e0a04 */
[----:B------:R-:W-:Y:S01]  /*2070*/  ISETP.GT.U32.AND P4, PT, R4, R69, PT ;  /* 0x000000450400720c */ /* 0x000fe20003f84070 */
[----:B------:R-:W-:Y:S01]  /*2080*/  @!P2 IMAD.IADD R59, R59, 0x1, -R4 ;  /* 0x000000013b3ba824 */ /* 0x000fe200078e0a04 */
[----:B------:R-:W-:Y:S01]  /*2090*/  ISETP.GE.AND P2, PT, R26, RZ, PT ;  /* 0x000000ff1a00720c */ /* 0x000fe20003f46270 */
[----:B------:R-:W-:Y:S01]  /*20a0*/  @!P0 IMAD.MOV R51, RZ, RZ, -R51 ;  /* 0x000000ffff338224 */ /* 0x000fe200078e0a33 */
[----:B------:R-:W-:Y:S01]  /*20b0*/  ISETP.GE.AND P0, PT, R30, RZ, PT ;  /* 0x000000ff1e00720c */ /* 0x000fe20003f06270 */
[----:B------:R-:W-:-:S02]  /*20c0*/  IMAD.U32 R8, RZ, RZ, UR12 ;  /* 0x0000000cff087e24 */ /* 0x000fc4000f8e00ff */
[----:B------:R-:W-:Y:S01]  /*20d0*/  @!P1 IMAD.MOV R55, RZ, RZ, -R55 ;  /* 0x000000ffff379224 */ /* 0x000fe200078e0a37 */
[C---:B------:R-:W-:Y:S01]  /*20e0*/  ISETP.GT.U32.AND P1, PT, R4.reuse, R71, PT ;  /* 0x000000470400720c */ /* 0x040fe20003f24070 */
[--C-:B------:R-:W-:Y:S01]  /*20f0*/  @!P3 IMAD.IADD R65, R65, 0x1, -R4.reuse ;  /* 0x000000014141b824 */ /* 0x100fe200078e0a04 */
[----:B------:R-:W-:Y:S01]  /*2100*/  ISETP.GT.U32.AND P3, PT, R4, R63, PT ;  /* 0x0000003f0400720c */ /* 0x000fe20003f64070 */
[----:B------:R-:W-:Y:S01]  /*2110*/  @!P5 IMAD.IADD R67, R67, 0x1, -R4 ;  /* 0x000000014343d824 */ /* 0x000fe200078e0a04 */
[----:B------:R-:W-:Y:S01]  /*2120*/  SHF.R.U32.HI R8, RZ, 0x4, R8 ;  /* 0x00000004ff087819 */ /* 0x000fe20000011608 */
[--C-:B------:R-:W-:Y:S01]  /*2130*/  @!P4 IMAD.IADD R69, R69, 0x1, -R4.reuse ;  /* 0x000000014545c824 */ /* 0x100fe200078e0a04 */
[----:B------:R-:W-:Y:S01]  /*2140*/  ISETP.GE.AND P4, PT, R14, RZ, PT ;  /* 0x000000ff0e00720c */ /* 0x000fe20003f86270 */
[----:B------:R-:W-:Y:S01]  /*2150*/  @!P2 IMAD.MOV R53, RZ, RZ, -R53 ;  /* 0x000000ffff35a224 */ /* 0x000fe200078e0a35 */
[C---:B------:R-:W-:Y:S01]  /*2160*/  ISETP.GT.U32.AND P2, PT, R4.reuse, R65, PT ;  /* 0x000000410400720c */ /* 0x040fe20003f44070 */
[----:B------:R-:W-:Y:S01]  /*2170*/  @!P0 IMAD.MOV R59, RZ, RZ, -R59 ;  /* 0x000000ffff3b8224 */ /* 0x000fe200078e0a3b */
[C---:B------:R-:W-:Y:S01]  /*2180*/  ISETP.GT.U32.AND P5, PT, R4.reuse, R67, PT ;  /* 0x000000430400720c */ /* 0x040fe20003fa4070 */
[----:B------:R-:W-:Y:S01]  /*2190*/  IMAD.SHL.U32 R237, R231, 0x8, RZ ;  /* 0x00000008e7ed7824 */ /* 0x000fe200078e00ff */
[----:B------:R-:W-:Y:S01]  /*21a0*/  ISETP.GT.U32.AND P0, PT, R4, R69, PT ;  /* 0x000000450400720c */ /* 0x000fe20003f04070 */
[--C-:B------:R-:W-:Y:S01]  /*21b0*/  @!P1 IMAD.IADD R71, R71, 0x1, -R4.reuse ;  /* 0x0000000147479824 */ /* 0x100fe200078e0a04 */
[----:B------:R-:W-:Y:S01]  /*21c0*/  ISETP.GE.AND P1, PT, R16, RZ, PT ;  /* 0x000000ff1000720c */ /* 0x000fe20003f26270 */
[----:B------:R-:W-:Y:S01]  /*21d0*/  @!P3 IMAD.IADD R63, R63, 0x1, -R4 ;  /* 0x000000013f3fb824 */ /* 0x000fe200078e0a04 */
[----:B------:R-:W-:Y:S01]  /*21e0*/  SGXT.U32 R215, R8, 0xe ;  /* 0x0000000e08d7781a */ /* 0x000fe20000000000 */
[----:B------:R-:W-:Y:S01]  /*21f0*/  IMAD.MOV.U32 R8, RZ, RZ, RZ ;  /* 0x000000ffff087224 */ /* 0x000fe200078e00ff */
[----:B------:R-:W-:Y:S01]  /*2200*/  ISETP.GE.AND P3, PT, R32, RZ, PT ;  /* 0x000000ff2000720c */ /* 0x000fe20003f66270 */
[----:B------:R-:W-:-:S02]  /*2210*/  @!P4 IMAD.MOV R63, RZ, RZ, -R63 ;  /* 0x000000ffff3fc224 */ /* 0x000fc400078e0a3f */
[--C-:B------:R-:W-:Y:S01]  /*2220*/  @!P2 IMAD.IADD R65, R65, 0x1, -R4.reuse ;  /* 0x000000014141a824 */ /* 0x100fe200078e0a04 */
[----:B------:R-:W-:Y:S01]  /*2230*/  IADD3 R10, P2, R215, 0x80, RZ ;  /* 0x00000080d70a7810 */ /* 0x000fe20007f5e0ff */
[--C-:B------:R-:W-:Y:S01]  /*2240*/  @!P5 IMAD.IADD R67, R67, 0x1, -R4.reuse ;  /* 0x000000014343d824 */ /* 0x100fe200078e0a04 */
[----:B------:R-:W-:Y:S01]  /*2250*/  ISETP.GE.AND P5, PT, R18, RZ, PT ;  /* 0x000000ff1200720c */ /* 0x000fe20003fa6270 */
[----:B------:R-:W-:Y:S01]  /*2260*/  @!P0 IMAD.IADD R69, R69, 0x1, -R4 ;  /* 0x0000000145458824 */ /* 0x000fe200078e0a04 */
[----:B------:R-:W-:Y:S01]  /*2270*/  ISETP.NE.AND P0, PT, R57, RZ, PT ;  /* 0x000000ff3900720c */ /* 0x000fe20003f05270 */
[----:B------:R-:W-:Y:S01]  /*2280*/  @!P1 IMAD.MOV R65, RZ, RZ, -R65 ;  /* 0x000000ffff419224 */ /* 0x000fe200078e0a41 */
[----:B------:R-:W-:Y:S01]  /*2290*/  LOP3.LUT R4, RZ, R57, RZ, 0x33, !PT ;  /* 0x00000039ff047212 */ /* 0x000fe200078e33ff */
[----:B------:R-:W-:Y:S01]  /*22a0*/  @!P6 IMAD.MOV R71, RZ, RZ, -R71 ;  /* 0x000000ffff47e224 */ /* 0x000fe200078e0a47 */
[----:B------:R-:W-:Y:S01]  /*22b0*/  IADD3.X R8, R8, 0x40000040, RZ, P2, !PT ;  /* 0x4000004008087810 */ /* 0x000fe200017fe4ff */
[----:B------:R-:W-:Y:S01]  /*22c0*/  @!P3 IMAD.MOV R61, RZ, RZ, -R61 ;  /* 0x000000ffff3db224 */ /* 0x000fe200078e0a3d */
[----:B------:R-:W-:Y:S01]  /*22d0*/  ISETP.GE.AND P2, PT, R34, RZ, PT ;  /* 0x000000ff2200720c */ /* 0x000fe20003f46270 */
[C---:B------:R-:W-:Y:S01]  /*22e0*/  IMAD R236, R231.reuse, 0x7, RZ ;  /* 0x00000007e7ec7824 */ /* 0x040fe200078e02ff */
[C---:B------:R-:W-:Y:S01]  /*22f0*/  SEL R13, R4.reuse, R13, !P0 ;  /* 0x0000000d040d7207 */ /* 0x040fe20004000000 */
[----:B------:R-:W-:Y:S01]  /*2300*/  IMAD R235, R231, 0x6, RZ ;  /* 0x00000006e7eb7824 */ /* 0x000fe200078e02ff */
[C---:B------:R-:W-:Y:S01]  /*2310*/  SEL R7, R4.reuse, R7, !P0 ;  /* 0x0000000704077207 */ /* 0x040fe20004000000 */
[----:B------:R-:W-:Y:S01]  /*2320*/  @!P5 IMAD.MOV R67, RZ, RZ, -R67 ;  /* 0x000000ffff43d224 */ /* 0x000fe200078e0a43 */
[----:B------:R-:W-:Y:S01]  /*2330*/  LEA R148, P1, R5, UR16, 0x1 ;  /* 0x0000001005947c11 */ /* 0x000fe2000f8208ff */
[----:B------:R-:W-:Y:S01]  /*2340*/  IMAD R13, R13, UR4, RZ ;  /* 0x000000040d0d7c24 */ /* 0x000fe2000f8e02ff */
[C---:B------:R-:W-:Y:S01]  /*2350*/  SEL R9, R4.reuse, R9, !P0 ;  /* 0x0000000904097207 */ /* 0x040fe20004000000 */
[----:B------:R-:W-:Y:S01]  /*2360*/  IMAD R7, R7, UR4, RZ ;  /* 0x0000000407077c24 */ /* 0x000fe2000f8e02ff */
[C---:B------:R-:W-:Y:S01]  /*2370*/  SEL R11, R4.reuse, R11, !P0 ;  /* 0x0000000b040b7207 */ /* 0x040fe20004000000 */
[----:B------:R-:W-:Y:S01]  /*2380*/  IMAD R234, R231, 0x5, RZ ;  /* 0x00000005e7ea7824 */ /* 0x000fe200078e02ff */
[C---:B------:R-:W-:Y:S01]  /*2390*/  SEL R27, R4.reuse, R27, !P0 ;  /* 0x0000001b041b7207 */ /* 0x040fe20004000000 */
[----:B------:R-:W-:Y:S01]  /*23a0*/  IMAD R9, R9, UR4, RZ ;  /* 0x0000000409097c24 */ /* 0x000fe2000f8e02ff */
[----:B------:R-:W-:Y:S01]  /*23b0*/  LEA.HI.X.SX32 R149, R5, UR17, 0x1, P1 ;  /* 0x0000001105957c11 */ /* 0x000fe200088f0eff */
[----:B------:R-:W-:Y:S01]  /*23c0*/  ULDC.64 UR16, c[0x0][0x218] ;  /* 0x0000860000107ab9 */ /* 0x000fe20000000a00 */
[C---:B------:R-:W-:Y:S01]  /*23d0*/  SEL R15, R4.reuse, R15, !P0 ;  /* 0x0000000f040f7207 */ /* 0x040fe20004000000 */
[----:B------:R-:W-:Y:S01]  /*23e0*/  IMAD R11, R11, UR4, RZ ;  /* 0x000000040b0b7c24 */ /* 0x000fe2000f8e02ff */
[C---:B------:R-:W-:Y:S01]  /*23f0*/  SEL R17, R4.reuse, R17, !P0 ;  /* 0x0000001104117207 */ /* 0x040fe20004000000 */
[----:B------:R-:W-:Y:S01]  /*2400*/  IMAD R27, R27, UR4, RZ ;  /* 0x000000041b1b7c24 */ /* 0x000fe2000f8e02ff */
[C---:B------:R-:W-:Y:S01]  /*2410*/  SEL R19, R4.reuse, R19, !P0 ;  /* 0x0000001304137207 */ /* 0x040fe20004000000 */
[----:B------:R-:W-:Y:S01]  /*2420*/  @!P2 IMAD.MOV R69, RZ, RZ, -R69 ;  /* 0x000000ffff45a224 */ /* 0x000fe200078e0a45 */
[C---:B------:R-:W-:Y:S01]  /*2430*/  SEL R21, R4.reuse, R21, !P0 ;  /* 0x0000001504157207 */ /* 0x040fe20004000000 */
[----:B------:R-:W-:Y:S01]  /*2440*/  IMAD R15, R15, UR4, RZ ;  /* 0x000000040f0f7c24 */ /* 0x000fe2000f8e02ff */
[C---:B------:R-:W-:Y:S01]  /*2450*/  SEL R23, R4.reuse, R23, !P0 ;  /* 0x0000001704177207 */ /* 0x040fe20004000000 */
[----:B------:R-:W-:Y:S01]  /*2460*/  IMAD R17, R17, UR4, RZ ;  /* 0x0000000411117c24 */ /* 0x000fe2000f8e02ff */
[C---:B------:R-:W-:Y:S01]  /*2470*/  SEL R25, R4.reuse, R25, !P0 ;  /* 0x0000001904197207 */ /* 0x040fe20004000000 */
[----:B------:R-:W-:Y:S01]  /*2480*/  IMAD R19, R19, UR4, RZ ;  /* 0x0000000413137c24 */ /* 0x000fe2000f8e02ff */
[C---:B------:R-:W-:Y:S01]  /*2490*/  SEL R41, R4.reuse, R41, !P0 ;  /* 0x0000002904297207 */ /* 0x040fe20004000000 */
[----:B------:R-:W-:Y:S01]  /*24a0*/  IMAD R21, R21, UR4, RZ ;  /* 0x0000000415157c24 */ /* 0x000fe2000f8e02ff */
[----:B------:R-:W-:Y:S01]  /*24b0*/  LEA R205, P1, R13, UR16, 0x1 ;  /* 0x000000100dcd7c11 */ /* 0x000fe2000f8208ff */
[----:B------:R-:W-:Y:S01]  /*24c0*/  IMAD R23, R23, UR4, RZ ;  /* 0x0000000417177c24 */ /* 0x000fe2000f8e02ff */
[----:B------:R-:W-:Y:S01]  /*24d0*/  LEA R214, P4, R7, UR16, 0x1 ;  /* 0x0000001007d67c11 */ /* 0x000fe2000f8808ff */
[----:B------:R-:W-:Y:S01]  /*24e0*/  IMAD R25, R25, UR4, RZ ;  /* 0x0000000419197c24 */ /* 0x000fe2000f8e02ff */
[----:B------:R-:W-:Y:S01]  /*24f0*/  LEA.HI.X.SX32 R204, R13, UR17, 0x1, P1 ;  /* 0x000000110dcc7c11 */ /* 0x000fe200088f0eff */
[----:B------:R-:W-:Y:S01]  /*2500*/  IMAD R41, R41, UR4, RZ ;  /* 0x0000000429297c24 */ /* 0x000fe2000f8e02ff */
[C---:B------:R-:W-:Y:S01]  /*2510*/  SEL R29, R4.reuse, R29, !P0 ;  /* 0x0000001d041d7207 */ /* 0x040fe20004000000 */
[C---:B------:R-:W-:Y:S01]  /*2520*/  IMAD.SHL.U32 R233, R231.reuse, 0x4, RZ ;  /* 0x00000004e7e97824 */ /* 0x040fe200078e00ff */
[C---:B------:R-:W-:Y:S01]  /*2530*/  SEL R31, R4.reuse, R31, !P0 ;  /* 0x0000001f041f7207 */ /* 0x040fe20004000000 */
[----:B------:R-:W-:Y:S01]  /*2540*/  IMAD R232, R231, 0x3, RZ ;  /* 0x00000003e7e87824 */ /* 0x000fe200078e02ff */
        /* <DEDUP_REMOVED lines=8> */
[----:B------:R-:W-:Y:S01]  /*25d0*/  SEL R55, R4, R55, !P0 ;  /* 0x0000003704377207 */ /* 0x000fe20004000000 */
[----:B------:R-:W-:Y:S01]  /*25e0*/  IMAD R37, R37, UR4, RZ ;  /* 0x0000000425257c24 */ /* 0x000fe2000f8e02ff */
[----:B------:R-:W-:Y:S01]  /*25f0*/  LEA R211, P3, R9, UR16, 0x1 ;  /* 0x0000001009d37c11 */ /* 0x000fe2000f8608ff */
[----:B------:R-:W-:Y:S01]  /*2600*/  IMAD R39, R39, UR4, RZ ;  /* 0x0000000427277c24 */ /* 0x000fe2000f8e02ff */
[----:B------:R-:W-:Y:S01]  /*2610*/  LEA R209, P2, R11, UR16, 0x1 ;  /* 0x000000100bd17c11 */ /* 0x000fe2000f8408ff */
[----:B------:R-:W-:Y:S01]  /*2620*/  IMAD R55, R55, UR4, RZ ;  /* 0x0000000437377c24 */ /* 0x000fe2000f8e02ff */
[----:B------:R-:W-:-:S02]  /*2630*/  LEA.HI.X.SX32 R213, R7, UR17, 0x1, P4 ;  /* 0x0000001107d57c11 */ /* 0x000fc4000a0f0eff */
[----:B------:R-:W-:Y:S02]  /*2640*/  CS2R R56, SRZ ;  /* 0x0000000000387805 */ /* 0x000fe4000001ff00 */
[----:B------:R-:W-:Y:S01]  /*2650*/  LEA R171, P1, R27, UR16, 0x1 ;  /* 0x000000101bab7c11 */ /* 0x000fe2000f8208ff */
[----:B------:R-:W0:Y:S01]  /*2660*/  LDC R7, c[0x0][0x23c] ;  /* 0x00008f00ff077b82 */ /* 0x000e220000000800 */
[C---:B------:R-:W-:Y:S01]  /*2670*/  SEL R43, R4.reuse, R43, !P0 ;  /* 0x0000002b042b7207 */ /* 0x040fe20004000000 */
[----:B------:R-:W-:Y:S01]  /*2680*/  IMAD.SHL.U32 R231, R231, 0x2, RZ ;  /* 0x00000002e7e77824 */ /* 0x000fe200078e00ff */
[C---:B------:R-:W-:Y:S02]  /*2690*/  SEL R45, R4.reuse, R45, !P0 ;  /* 0x0000002d042d7207 */ /* 0x040fe40004000000 */
        /* <DEDUP_REMOVED lines=22> */
[----:B------:R-:W-:Y:S01]  /*2800*/  LEA.HI.X.SX32 R210, R9, UR17, 0x1, P3 ;  /* 0x0000001109d27c11 */ /* 0x000fe200098f0eff */
[----:B------:R-:W-:Y:S01]  /*2810*/  IMAD R69, R69, UR4, RZ ;  /* 0x0000000445457c24 */ /* 0x000fe2000f8e02ff */
[----:B------:R-:W-:Y:S01]  /*2820*/  LEA.HI.X.SX32 R208, R11, UR17, 0x1, P2 ;  /* 0x000000110bd07c11 */ /* 0x000fe200090f0eff */
[----:B------:R-:W-:Y:S01]  /*2830*/  IMAD R4, R4, UR4, RZ ;  /* 0x0000000404047c24 */ /* 0x000fe2000f8e02ff */
[----:B------:R-:W-:Y:S01]  /*2840*/  LEA.HI.X.SX32 R170, R27, UR17, 0x1, P1 ;  /* 0x000000111baa7c11 */ /* 0x000fe200088f0eff */
[----:B------:R-:W-:Y:S01]  /*2850*/  ULDC UR4, c[0x0][0x230] ;  /* 0x00008c0000047ab9 */ /* 0x000fe20000000800 */
[----:B------:R-:W-:-:S02]  /*2860*/  LEA R203, P0, R15, UR16, 0x1 ;  /* 0x000000100fcb7c11 */ /* 0x000fc4000f8008ff */
[----:B------:R-:W-:Y:S02]  /*2870*/  CS2R R70, SRZ ;  /* 0x0000000000467805 */ /* 0x000fe4000001ff00 */
[----:B------:R-:W-:Y:S02]  /*2880*/  LEA R200, P6, R17, UR16, 0x1 ;  /* 0x0000001011c87c11 */ /* 0x000fe4000f8c08ff */
[----:B------:R-:W-:Y:S02]  /*2890*/  CS2R R26, SRZ ;  /* 0x00000000001a7805 */ /* 0x000fe4000001ff00 */
[----:B------:R-:W-:Y:S01]  /*28a0*/  LEA R197, P5, R19, UR16, 0x1 ;  /* 0x0000001013c57c11 */ /* 0x000fe2000f8a08ff */
[----:B------:R-:W-:Y:S01]  /*28b0*/  IMAD.U32 R5, RZ, RZ, UR4 ;  /* 0x00000004ff057e24 */ /* 0x000fe2000f8e00ff */
[----:B------:R-:W-:Y:S01]  /*28c0*/  LEA R195, P4, R21, UR16, 0x1 ;  /* 0x0000001015c37c11 */ /* 0x000fe2000f8808ff */
[----:B0-----:R-:W-:Y:S01]  /*28d0*/  IMAD.SHL.U32 R206, R7, 0x40, RZ ;  /* 0x0000004007ce7824 */ /* 0x001fe200078e00ff */
[----:B------:R-:W-:-:S02]  /*28e0*/  LEA R175, P3, R23, UR16, 0x1 ;  /* 0x0000001017af7c11 */ /* 0x000fc4000f8608ff */
[----:B------:R-:W-:Y:S02]  /*28f0*/  LEA R173, P2, R25, UR16, 0x1 ;  /* 0x0000001019ad7c11 */ /* 0x000fe4000f8408ff */
[----:B------:R-:W-:Y:S02]  /*2900*/  LEA R194, P1, R41, UR16, 0x1 ;  /* 0x0000001029c27c11 */ /* 0x000fe4000f8208ff */
[----:B------:R-:W-:Y:S02]  /*2910*/  LEA.HI.X.SX32 R201, R15, UR17, 0x1, P0 ;  /* 0x000000110fc97c11 */ /* 0x000fe400080f0eff */
[----:B------:R-:W-:Y:S02]  /*2920*/  LEA.HI.X.SX32 R199, R17, UR17, 0x1, P6 ;  /* 0x0000001111c77c11 */ /* 0x000fe4000b0f0eff */
[----:B------:R-:W-:Y:S02]  /*2930*/  LEA.HI.X.SX32 R196, R19, UR17, 0x1, P5 ;  /* 0x0000001113c47c11 */ /* 0x000fe4000a8f0eff */
[----:B------:R-:W-:-:S02]  /*2940*/  LEA.HI.X.SX32 R176, R21, UR17, 0x1, P4 ;  /* 0x0000001115b07c11 */ /* 0x000fc4000a0f0eff */
[----:B------:R-:W-:Y:S02]  /*2950*/  LEA.HI.X.SX32 R174, R23, UR17, 0x1, P3 ;  /* 0x0000001117ae7c11 */ /* 0x000fe400098f0eff */
[----:B------:R-:W-:Y:S02]  /*2960*/  LEA.HI.X.SX32 R172, R25, UR17, 0x1, P2 ;  /* 0x0000001119ac7c11 */ /* 0x000fe400090f0eff */
[----:B------:R-:W-:Y:S02]  /*2970*/  CS2R R24, SRZ ;  /* 0x0000000000187805 */ /* 0x000fe4000001ff00 */
[----:B------:R-:W-:Y:S02]  /*2980*/  LEA.HI.X.SX32 R128, R41, UR17, 0x1, P1 ;  /* 0x0000001129807c11 */ /* 0x000fe400088f0eff */
[----:B------:R-:W-:Y:S02]  /*2990*/  CS2R R40, SRZ ;  /* 0x0000000000287805 */ /* 0x000fe4000001ff00 */
[----:B------:R-:W-:-:S02]  /*29a0*/  LEA R169, P0, R29, UR16, 0x1 ;  /* 0x000000101da97c11 */ /* 0x000fc4000f8008ff */
[----:B------:R-:W-:Y:S02]  /*29b0*/  LEA R167, P6, R31, UR16, 0x1 ;  /* 0x000000101fa77c11 */ /* 0x000fe4000f8c08ff */
[----:B------:R-:W-:Y:S02]  /*29c0*/  LEA R189, P5, R33, UR16, 0x1 ;  /* 0x0000001021bd7c11 */ /* 0x000fe4000f8a08ff */
[----:B------:R-:W-:Y:S02]  /*29d0*/  LEA R191, P4, R35, UR16, 0x1 ;  /* 0x0000001023bf7c11 */ /* 0x000fe4000f8808ff */
[----:B------:R-:W-:Y:S02]  /*29e0*/  LEA R193, P3, R37, UR16, 0x1 ;  /* 0x0000001025c17c11 */ /* 0x000fe4000f8608ff */
[----:B------:R-:W-:Y:S02]  /*29f0*/  LEA R158, P2, R39, UR16, 0x1 ;  /* 0x00000010279e7c11 */ /* 0x000fe4000f8408ff */
[----:B------:R-:W-:-:S02]  /*2a00*/  LEA R143, P1, R55, UR16, 0x1 ;  /* 0x00000010378f7c11 */ /* 0x000fc4000f8208ff */
[----:B------:R-:W-:Y:S02]  /*2a10*/  LEA.HI.X.SX32 R168, R29, UR17, 0x1, P0 ;  /* 0x000000111da87c11 */ /* 0x000fe400080f0eff */
[----:B------:R-:W-:Y:S02]  /*2a20*/  CS2R R28, SRZ ;  /* 0x00000000001c7805 */ /* 0x000fe4000001ff00 */
[----:B------:R-:W-:Y:S02]  /*2a30*/  LEA.HI.X.SX32 R166, R31, UR17, 0x1, P6 ;  /* 0x000000111fa67c11 */ /* 0x000fe4000b0f0eff */
[----:B------:R-:W-:Y:S02]  /*2a40*/  CS2R R30, SRZ ;  /* 0x00000000001e7805 */ /* 0x000fe4000001ff00 */
[----:B------:R-:W-:Y:S02]  /*2a50*/  LEA.HI.X.SX32 R164, R33, UR17, 0x1, P5 ;  /* 0x0000001121a47c11 */ /* 0x000fe4000a8f0eff */
[----:B------:R-:W-:-:S02]  /*2a60*/  CS2R R32, SRZ ;  /* 0x0000000000207805 */ /* 0x000fc4000001ff00 */
        /* <DEDUP_REMOVED lines=8> */
[----:B------:R-:W-:Y:S02]  /*2af0*/  R2UR UR8, R10 ;  /* 0x000000000a0872ca */ /* 0x000fe400000e0000 */
[----:B------:R-:W-:Y:S02]  /*2b00*/  R2UR UR9, R8 ;  /* 0x00000000080972ca */ /* 0x000fe400000e0000 */
[----:B------:R-:W-:Y:S02]  /*2b10*/  LEA R133, P0, R43, UR16, 0x1 ;  /* 0x000000102b857c11 */ /* 0x000fe4000f8008ff */
[----:B------:R-:W-:-:S02]  /*2b20*/  LEA R125, P6, R45, UR16, 0x1 ;  /* 0x000000102d7d7c11 */ /* 0x000fc4000f8c08ff */
[----:B------:R-:W-:Y:S02]  /*2b30*/  LEA R135, P5, R47, UR16, 0x1 ;  /* 0x000000102f877c11 */ /* 0x000fe4000f8a08ff */
[----:B------:R-:W-:Y:S02]  /*2b40*/  LEA R137, P4, R49, UR16, 0x1 ;  /* 0x0000001031897c11 */ /* 0x000fe4000f8808ff */
[----:B------:R-:W-:Y:S02]  /*2b50*/  LEA R141, P3, R51, UR16, 0x1 ;  /* 0x00000010338d7c11 */ /* 0x000fe4000f8608ff */
[----:B------:R-:W-:Y:S01]  /*2b60*/  LEA R130, P2, R53, UR16, 0x1 ;  /* 0x0000001035827c11 */ /* 0x000fe2000f8408ff */
[----:B------:R-:W-:Y:S01]  /*2b70*/  UIADD3.64 UR20, UR8, 0x100, URZ ;  /* 0x0000010008147897 */ /* 0x000fe2000fffe03f */
[----:B------:R-:W-:Y:S01]  /*2b80*/  LEA R154, P1, R4, UR16, 0x1 ;  /* 0x00000010049a7c11 */ /* 0x000fe2000f8208ff */
[----:B------:R-:W-:Y:S01]  /*2b90*/  UIADD3.64 UR24, UR8, 0x180, URZ ;  /* 0x0000018008187897 */ /* 0x000fe2000fffe03f */
[----:B------:R-:W-:-:S02]  /*2ba0*/  LEA.HI.X.SX32 R132, R43, UR17, 0x1, P0 ;  /* 0x000000112b847c11 */ /* 0x000fc400080f0eff */
[----:B------:R-:W-:Y:S02]  /*2bb0*/  CS2R R42, SRZ ;  /* 0x00000000002a7805 */ /* 0x000fe4000001ff00 */
[----:B------:R-:W-:Y:S02]  /*2bc0*/  LEA.HI.X.SX32 R124, R45, UR17, 0x1, P6 ;  /* 0x000000112d7c7c11 */ /* 0x000fe4000b0f0eff */
[----:B------:R-:W-:Y:S02]  /*2bd0*/  CS2R R44, SRZ ;  /* 0x00000000002c7805 */ /* 0x000fe4000001ff00 */
[----:B------:R-:W-:Y:S02]  /*2be0*/  LEA.HI.X.SX32 R134, R47, UR17, 0x1, P5 ;  /* 0x000000112f867c11 */ /* 0x000fe4000a8f0eff */
[----:B------:R-:W-:Y:S02]  /*2bf0*/  CS2R R46, SRZ ;  /* 0x00000000002e7805 */ /* 0x000fe4000001ff00 */
[----:B------:R-:W-:-:S02]  /*2c00*/  LEA.HI.X.SX32 R136, R49, UR17, 0x1, P4 ;  /* 0x0000001131887c11 */ /* 0x000fc4000a0f0eff */
[----:B------:R-:W-:Y:S02]  /*2c10*/  CS2R R48, SRZ ;  /* 0x0000000000307805 */ /* 0x000fe4000001ff00 */
[----:B------:R-:W-:Y:S02]  /*2c20*/  LEA.HI.X.SX32 R140, R51, UR17, 0x1, P3 ;  /* 0x00000011338c7c11 */ /* 0x000fe400098f0eff */
[----:B------:R-:W-:Y:S02]  /*2c30*/  CS2R R50, SRZ ;  /* 0x0000000000327805 */ /* 0x000fe4000001ff00 */
[----:B------:R-:W-:Y:S02]  /*2c40*/  LEA.HI.X.SX32 R131, R53, UR17, 0x1, P2 ;  /* 0x0000001135837c11 */ /* 0x000fe400090f0eff */
[----:B------:R-:W-:Y:S02]  /*2c50*/  CS2R R52, SRZ ;  /* 0x0000000000347805 */ /* 0x000fe4000001ff00 */
[----:B------:R-:W-:Y:S01]  /*2c60*/  LEA.HI.X.SX32 R155, R4, UR17, 0x1, P1 ;  /* 0x00000011049b7c11 */ /* 0x000fe200088f0eff */
[----:B------:R-:W-:Y:S01]  /*2c70*/  UIADD3.64 UR28, UR8, 0x200, URZ ;  /* 0x00000200081c7897 */ /* 0x000fe2000fffe03f */
[----:B------:R-:W-:Y:S01]  /*2c80*/  LEA R145, P0, R59, UR16, 0x1 ;  /* 0x000000103b917c11 */ /* 0x000fe2000f8008ff */
[----:B------:R-:W-:Y:S01]  /*2c90*/  UIADD3.64 UR32, UR8, 0x280, URZ ;  /* 0x0000028008207897 */ /* 0x000fe2000fffe03f */
[----:B------:R-:W-:Y:S01]  /*2ca0*/  LEA R146, P6, R61, UR16, 0x1 ;  /* 0x000000103d927c11 */ /* 0x000fe2000f8c08ff */
[----:B------:R-:W-:Y:S01]  /*2cb0*/  UIADD3.64 UR36, UR8, 0x300, URZ ;  /* 0x0000030008247897 */ /* 0x000fe2000fffe03f */
[----:B------:R-:W-:-:S02]  /*2cc0*/  LEA R138, P5, R63, UR16, 0x1 ;  /* 0x000000103f8a7c11 */ /* 0x000fc4000f8a08ff */
[----:B------:R-:W-:Y:S02]  /*2cd0*/  LEA R150, P4, R65, UR16, 0x1 ;  /* 0x0000001041967c11 */ /* 0x000fe4000f8808ff */
[----:B------:R-:W-:Y:S02]  /*2ce0*/  LEA R152, P3, R67, UR16, 0x1 ;  /* 0x0000001043987c11 */ /* 0x000fe4000f8608ff */
[----:B------:R-:W-:Y:S02]  /*2cf0*/  LEA R156, P2, R69, UR16, 0x1 ;  /* 0x00000010459c7c11 */ /* 0x000fe4000f8408ff */
[----:B------:R-:W-:Y:S02]  /*2d00*/  LOP3.LUT R4, R88, 0x3f, RZ, 0xc0, !PT ;  /* 0x0000003f58047812 */ /* 0x000fe400078ec0ff */
        /* <DEDUP_REMOVED lines=11> */
[----:B------:R-:W-:Y:S01]  /*2dc0*/  CS2R R68, SRZ ;  /* 0x0000000000447805 */ /* 0x000fe2000001ff00 */
[----:B------:R-:W-:Y:S01]  /*2dd0*/  IMAD R198, R4, R7, RZ ;  /* 0x0000000704c67224 */ /* 0x000fe200078e02ff */
[----:B------:R-:W-:-:S12]  /*2de0*/  UIADD3.64 UR16, UR8, 0x80, URZ ;  /* 0x0000008008107897 */ /* 0x000fd8000fffe03f */
.L_x_1:
[----:B------:R-:W-:Y:S01]  /*2df0*/  ISETP.GT.AND P0, PT, R5, 0x2, PT ;  /* 0x000000020500780c */ /* 0x000fe20003f04270 */
[----:B------:R-:W-:Y:S01]  /*2e00*/  IMAD.WIDE R8, R231, 0x2, R148 ;  /* 0x00000002e7087825 */ /* 0x000fe200078e0294 */
[----:B------:R-:W-:Y:S01]  /*2e10*/  PRMT R181, RZ, 0x7610, R181 ;  /* 0x00007610ffb57816 */ /* 0x000fe200000000b5 */
[----:B------:R-:W0:Y:S01]  /*2e20*/  LDC R22, c[0x0][0x238] ;  /* 0x00008e00ff167b82 */ /* 0x000e220000000800 */
[C---:B------:R-:W-:Y:S02]  /*2e30*/  ISETP.GT.AND P3, PT, R5.reuse, 0x5, PT ;  /* 0x000000050500780c */ /* 0x040fe40003f64270 */
[C---:B------:R-:W-:Y:S01]  /*2e40*/  ISETP.GT.AND P2, PT, R5.reuse, 0x4, PT ;  /* 0x000000040500780c */ /* 0x040fe20003f44270 */
[----:B------:R-:W-:Y:S01]  /*2e50*/  IMAD.WIDE R14, R234, 0x2, R148 ;  /* 0x00000002ea0e7825 */ /* 0x000fe200078e0294 */
[----:B------:R-:W-:Y:S02]  /*2e60*/  PRMT R7, RZ, 0x7610, R7 ;  /* 0x00007610ff077816 */ /* 0x000fe40000000007 */
[----:B------:R-:W-:Y:S01]  /*2e70*/  ISETP.GT.AND P1, PT, R5, 0x3, PT ;  /* 0x000000030500780c */ /* 0x000fe20003f24270 */
[----:B------:R-:W-:Y:S01]  /*2e80*/  IMAD.WIDE R12, R233, 0x2, R148 ;  /* 0x00000002e90c7825 */ /* 0x000fe200078e0294 */
[----:B------:R-:W-:Y:S01]  /*2e90*/  PRMT R192, RZ, 0x7610, R192 ;  /* 0x00007610ffc07816 */ /* 0x000fe200000000c0 */
[----:B------:R1:W2:Y:S01]  /*2ea0*/  @P0 LDG.E.U16 R181, desc[UR14][R8.64] ;  /* 0x0000000e08b50981 */ /* 0x0002a2000c1e1500 */
[----:B------:R-:W-:Y:S01]  /*2eb0*/  ISETP.GT.AND P0, PT, R5, 0x6, PT ;  /* 0x000000060500780c */ /* 0x000fe20003f04270 */
[----:B------:R-:W-:Y:S01]  /*2ec0*/  IMAD.WIDE R10, R232, 0x2, R148 ;  /* 0x00000002e80a7825 */ /* 0x000fe200078e0294 */
[----:B------:R-:W-:Y:S01]  /*2ed0*/  PRMT R188, RZ, 0x7610, R188 ;  /* 0x00007610ffbc7816 */ /* 0x000fe200000000bc */
[----:B------:R-:W3:Y:S02]  /*2ee0*/  LDC R91, c[0x0][0x238] ;  /* 0x00008e00ff5b7b82 */ /* 0x000ee40000000800 */
[----:B------:R4:W5:Y:S01]  /*2ef0*/  @P2 LDG.E.U16 R7, desc[UR14][R12.64] ;  /* 0x0000000e0c072981 */ /* 0x000962000c1e1500 */
[----:B-1----:R-:W-:-:S03]  /*2f00*/  PRMT R8, RZ, 0x7610, R8 ;  /* 0x00007610ff087816 */ /* 0x002fc60000000008 */
[----:B------:R-:W5:Y:S01]  /*2f10*/  @P1 LDG.E.U16 R188, desc[UR14][R10.64] ;  /* 0x0000000e0abc1981 */ /* 0x000f62000c1e1500 */
[----:B------:R-:W-:Y:S01]  /*2f20*/  PRMT R9, RZ, 0x7610, R9 ;  /* 0x00007610ff097816 */ /* 0x000fe20000000009 */
[----:B------:R-:W-:Y:S01]  /*2f30*/  IMAD.WIDE R18, R243, 0x2, R148 ;  /* 0x00000002f3127825 */ /* 0x000fe200078e0294 */
[----:B------:R-:W-:Y:S01]  /*2f40*/  PRMT R118, RZ, 0x7610, R118 ;  /* 0x00007610ff767816 */ /* 0x000fe20000000076 */
[----:B------:R-:W1:Y:S01]  /*2f50*/  LDC R90, c[0x0][0x238] ;  /* 0x00008e00ff5a7b82 */ /* 0x000e620000000800 */
[----:B------:R-:W5:Y:S01]  /*2f60*/  @P3 LDG.E.U16 R8, desc[UR14][R14.64] ;  /* 0x0000000e0e083981 */ /* 0x000f62000c1e1500 */
[----:B------:R-:W-:Y:S01]  /*2f70*/  ISETP.GT.AND P3, PT, R5, 0x9, PT ;  /* 0x000000090500780c */ /* 0x000fe20003f64270 */
[----:B----4-:R-:W-:-:S05]  /*2f80*/  IMAD.WIDE R12, R235, 0x2, R148 ;  /* 0x00000002eb0c7825 */ /* 0x010fca00078e0294 */
[----:B------:R4:W5:Y:S01]  /*2f90*/  @P0 LDG.E.U16 R9, desc[UR14][R12.64] ;  /* 0x0000000e0c090981 */ /* 0x000962000c1e1500 */
[--C-:B------:R-:W-:Y:S01]  /*2fa0*/  IMAD.WIDE R16, R237, 0x2, R148.reuse ;  /* 0x00000002ed107825 */ /* 0x100fe200078e0294 */
[----:B------:R-:W-:Y:S01]  /*2fb0*/  ISETP.GT.AND P4, PT, R5, 0xb, PT ;  /* 0x0000000b0500780c */ /* 0x000fe20003f84270 */
[----:B------:R-:W1:Y:S02]  /*2fc0*/  LDC R94, c[0x0][0x238] ;  /* 0x00008e00ff5e7b82 */ /* 0x000e640000000800 */
[----:B----4-:R-:W-:Y:S01]  /*2fd0*/  IMAD.WIDE R12, R238, 0x2, R148 ;  /* 0x00000002ee0c7825 */ /* 0x010fe200078e0294 */
[----:B------:R-:W-:-:S05]  /*2fe0*/  PRMT R161, RZ, 0x7610, R161 ;  /* 0x00007610ffa17816 */ /* 0x000fca00000000a1 */
[----:B------:R-:W4:Y:S01]  /*2ff0*/  LDC R92, c[0x0][0x238] ;  /* 0x00008e00ff5c7b82 */ /* 0x000f220000000800 */
[----:B------:R0:W2:Y:S01]  /*3000*/  @P3 LDG.E.U16 R192, desc[UR14][R12.64] ;  /* 0x0000000e0cc03981 */ /* 0x0000a2000c1e1500 */
[C---:B------:R-:W-:Y:S02]  /*3010*/  ISETP.GT.AND P3, PT, R5.reuse, 0xe, PT ;  /* 0x0000000e0500780c */ /* 0x040fe40003f64270 */
[C---:B------:R-:W-:Y:S02]  /*3020*/  ISETP.GT.AND P2, PT, R5.reuse, 0x8, PT ;  /* 0x000000080500780c */ /* 0x040fe40003f44270 */
[----:B------:R-:W-:Y:S02]  /*3030*/  ISETP.GT.AND P1, PT, R5, 0x7, PT ;  /* 0x000000070500780c */ /* 0x000fe40003f24270 */
[----:B------:R-:W-:Y:S02]  /*3040*/  PRMT R190, RZ, 0x7610, R190 ;  /* 0x00007610ffbe7816 */ /* 0x000fe400000000be */
[----:B------:R-:W-:-:S02]  /*3050*/  PRMT R179, RZ, 0x7610, R179 ;  /* 0x00007610ffb37816 */ /* 0x000fc400000000b3 */
[----:B------:R-:W-:Y:S02]  /*3060*/  PRMT R120, RZ, 0x7610, R120 ;  /* 0x00007610ff787816 */ /* 0x000fe40000000078 */
[----:B------:R-:W-:Y:S01]  /*3070*/  PRMT R121, RZ, 0x7610, R121 ;  /* 0x00007610ff797816 */ /* 0x000fe20000000079 */
[----:B------:R-:W-:Y:S01]  /*3080*/  IMAD.WIDE R88, R250, 0x2, R148 ;  /* 0x00000002fa587825 */ /* 0x000fe200078e0294 */
[----:B0-----:R-:W-:Y:S01]  /*3090*/  PRMT R13, RZ, 0x7610, R13 ;  /* 0x00007610ff0d7816 */ /* 0x001fe2000000000d */
[----:B------:R-:W5:Y:S01]  /*30a0*/  @P2 LDG.E.U16 R118, desc[UR14][R16.64] ;  /* 0x0000000e10762981 */ /* 0x000f62000c1e1500 */
[----:B------:R-:W-:Y:S02]  /*30b0*/  PRMT R10, RZ, 0x7610, R10 ;  /* 0x00007610ff0a7816 */ /* 0x000fe4000000000a */
[----:B------:R-:W-:Y:S01]  /*30c0*/  PRMT R119, RZ, 0x7610, R119 ;  /* 0x00007610ff777816 */ /* 0x000fe20000000077 */
[--C-:B------:R-:W-:Y:S01]  /*30d0*/  IMAD.WIDE R20, R247, 0x2, R148.reuse ;  /* 0x00000002f7147825 */ /* 0x100fe200078e0294 */
[----:B------:R0:W2:Y:S01]  /*30e0*/  @P3 LDG.E.U16 R13, desc[UR14][R18.64] ;  /* 0x0000000e120d3981 */ /* 0x0000a2000c1e1500 */
[C---:B------:R-:W-:Y:S01]  /*30f0*/  ISETP.GT.AND P3, PT, R5.reuse, 0x11, PT ;  /* 0x000000110500780c */ /* 0x040fe20003f64270 */
[----:B------:R-:W4:Y:S01]  /*3100*/  LDC R95, c[0x0][0x238] ;  /* 0x00008e00ff5f7b82 */ /* 0x000f220000000800 */
[----:B------:R-:W-:Y:S01]  /*3110*/  IMAD.WIDE R14, R236, 0x2, R148 ;  /* 0x00000002ec0e7825 */ /* 0x000fe200078e0294 */
[----:B------:R-:W-:-:S02]  /*3120*/  ISETP.GT.AND P0, PT, R5, 0xa, PT ;  /* 0x0000000a0500780c */ /* 0x000fc40003f04270 */
[C---:B------:R-:W-:Y:S02]  /*3130*/  ISETP.GT.AND P2, PT, R5.reuse, 0xd, PT ;  /* 0x0000000d0500780c */ /* 0x040fe40003f44270 */
[----:B------:R3:W2:Y:S01]  /*3140*/  @P1 LDG.E.U16 R10, desc[UR14][R14.64] ;  /* 0x0000000e0e0a1981 */ /* 0x0006a2000c1e1500 */
[----:B------:R-:W-:Y:S01]  /*3150*/  ISETP.GT.AND P1, PT, R5, 0xc, PT ;  /* 0x0000000c0500780c */ /* 0x000fe20003f24270 */
[----:B0-----:R-:W-:Y:S01]  /*3160*/  IMAD.WIDE R18, R246, 0x2, R148 ;  /* 0x00000002f6127825 */ /* 0x001fe200078e0294 */
[----:B------:R-:W-:Y:S01]  /*3170*/  PRMT R123, RZ, 0x7610, R123 ;  /* 0x00007610ff7b7816 */ /* 0x000fe2000000007b */
[----:B------:R-:W0:Y:S02]  /*3180*/  LDC R98, c[0x0][0x238] ;  /* 0x00008e00ff627b82 */ /* 0x000e240000000800 */
[--C-:B------:R-:W-:Y:S01]  /*3190*/  IMAD.WIDE R16, R240, 0x2, R148.reuse ;  /* 0x00000002f0107825 */ /* 0x100fe200078e0294 */
[----:B------:R-:W2:Y:S03]  /*31a0*/  @P3 LDG.E.U16 R161, desc[UR14][R18.64] ;  /* 0x0000000e12a13981 */ /* 0x000ea6000c1e1500 */
[----:B---3--:R-:W-:Y:S01]  /*31b0*/  IMAD.WIDE R14, R239, 0x2, R148 ;  /* 0x00000002ef0e7825 */ /* 0x008fe200078e0294 */
[C---:B------:R-:W-:Y:S01]  /*31c0*/  ISETP.GT.AND P3, PT, R5.reuse, 0x18, PT ;  /* 0x000000180500780c */ /* 0x040fe20003f64270 */
[----:B------:R3:W2:Y:S01]  /*31d0*/  @P4 LDG.E.U16 R190, desc[UR14][R16.64] ;  /* 0x0000000e10be4981 */ /* 0x0006a2000c1e1500 */
[----:B------:R-:W-:Y:S01]  /*31e0*/  PRMT R12, RZ, 0x7610, R12 ;  /* 0x00007610ff0c7816 */ /* 0x000fe2000000000c */
[----:B------:R-:W0:Y:S01]  /*31f0*/  LDC R100, c[0x0][0x238] ;  /* 0x00008e00ff647b82 */ /* 0x000e220000000800 */
[----:B------:R-:W-:Y:S01]  /*3200*/  ISETP.GT.AND P4, PT, R5, 0xf, PT ;  /* 0x0000000f0500780c */ /* 0x000fe20003f84270 */
[----:B------:R1:W2:Y:S01]  /*3210*/  @P0 LDG.E.U16 R179, desc[UR14][R14.64] ;  /* 0x0000000e0eb30981 */ /* 0x0002a2000c1e1500 */
[----:B------:R-:W-:Y:S01]  /*3220*/  PRMT R11, RZ, 0x7610, R11 ;  /* 0x00007610ff0b7816 */ /* 0x000fe2000000000b */
[----:B------:R-:W-:-:S02]  /*3230*/  IMAD R22, R22, 0x18, RZ ;  /* 0x0000001816167824 */ /* 0x000fc400078e02ff */
[----:B---3--:R-:W-:Y:S01]  /*3240*/  IMAD.WIDE R16, R242, 0x2, R148 ;  /* 0x00000002f2107825 */ /* 0x008fe200078e0294 */
[----:B------:R-:W-:Y:S01]  /*3250*/  PRMT R122, RZ, 0x7610, R122 ;  /* 0x00007610ff7a7816 */ /* 0x000fe2000000007a */
[----:B------:R-:W3:Y:S02]  /*3260*/  LDC R96, c[0x0][0x238] ;  /* 0x00008e00ff607b82 */ /* 0x000ee40000000800 */
[--C-:B-1----:R-:W-:Y:S01]  /*3270*/  IMAD.WIDE R14, R241, 0x2, R148.reuse ;  /* 0x00000002f10e7825 */ /* 0x102fe200078e0294 */
[----:B------:R1:W2:Y:S01]  /*3280*/  @P2 LDG.E.U16 R12, desc[UR14][R16.64] ;  /* 0x0000000e100c2981 */ /* 0x0002a2000c1e1500 */
[----:B------:R-:W-:Y:S02]  /*3290*/  ISETP.GT.AND P2, PT, R5, 0x10, PT ;  /* 0x000000100500780c */ /* 0x000fe40003f44270 */
[----:B------:R-:W-:Y:S01]  /*32a0*/  IMAD.WIDE R22, R22, 0x2, R148 ;  /* 0x0000000216167825 */ /* 0x000fe200078e0294 */
[----:B------:R4:W2:Y:S01]  /*32b0*/  @P1 LDG.E.U16 R11, desc[UR14][R14.64] ;  /* 0x0000000e0e0b1981 */ /* 0x0008a2000c1e1500 */
[----:B------:R-:W-:Y:S01]  /*32c0*/  PRMT R177, RZ, 0x7610, R177 ;  /* 0x00007610ffb17816 */ /* 0x000fe200000000b1 */
[----:B------:R-:W3:Y:S01]  /*32d0*/  LDC R99, c[0x0][0x238] ;  /* 0x00008e00ff637b82 */ /* 0x000ee20000000800 */
[----:B------:R-:W-:Y:S01]  /*32e0*/  IMAD.SHL.U32 R91, R91, 0x20, RZ ;  /* 0x000000205b5b7824 */ /* 0x000fe200078e00ff */
[----:B------:R4:W2:Y:S01]  /*32f0*/  @P3 LDG.E.U16 R120, desc[UR14][R22.64] ;  /* 0x0000000e16783981 */ /* 0x0008a2000c1e1500 */
[----:B-1----:R-:W-:Y:S01]  /*3300*/  IMAD.WIDE R16, R244, 0x2, R148 ;  /* 0x00000002f4107825 */ /* 0x002fe200078e0294 */
[----:B----4-:R-:W-:-:S04]  /*3310*/  PRMT R14, RZ, 0x7610, R14 ;  /* 0x00007610ff0e7816 */ /* 0x010fc8000000000e */
[----:B------:R-:W1:Y:S01]  /*3320*/  LDC R101, c[0x0][0x238] ;  /* 0x00008e00ff657b82 */ /* 0x000e620000000800 */
[----:B------:R-:W-:Y:S01]  /*3330*/  ISETP.GT.AND P1, PT, R5, 0x13, PT ;  /* 0x000000130500780c */ /* 0x000fe20003f24270 */
[--C-:B------:R-:W-:Y:S01]  /*3340*/  IMAD.WIDE R22, R91, 0x2, R148.reuse ;  /* 0x000000025b167825 */ /* 0x100fe200078e0294 */
[----:B------:R4:W2:Y:S05]  /*3350*/  @P4 LDG.E.U16 R14, desc[UR14][R16.64] ;  /* 0x0000000e100e4981 */ /* 0x0008aa000c1e1500 */
[----:B------:R-:W0:Y:S01]  /*3360*/  LDC R91, c[0x0][0x238] ;  /* 0x00008e00ff5b7b82 */ /* 0x000e220000000800 */
[----:B----4-:R-:W-:Y:S01]  /*3370*/  IMAD.WIDE R16, R245, 0x2, R148 ;  /* 0x00000002f5107825 */ /* 0x010fe200078e0294 */
[----:B------:R-:W-:-:S06]  /*3380*/  PRMT R15, RZ, 0x7610, R15 ;  /* 0x00007610ff0f7816 */ /* 0x000fcc000000000f */
[----:B------:R-:W4:Y:S01]  /*3390*/  LDC R102, c[0x0][0x238] ;  /* 0x00008e00ff667b82 */ /* 0x000f220000000800 */
[----:B------:R3:W2:Y:S01]  /*33a0*/  @P2 LDG.E.U16 R121, desc[UR14][R16.64] ;  /* 0x0000000e10792981 */ /* 0x0006a2000c1e1500 */
[C---:B------:R-:W-:Y:S01]  /*33b0*/  ISETP.GT.AND P2, PT, R5.reuse, 0x15, PT ;  /* 0x000000150500780c */ /* 0x040fe20003f44270 */
[----:B------:R-:W-:Y:S01]  /*33c0*/  IMAD.WIDE R18, R248, 0x2, R148 ;  /* 0x00000002f8127825 */ /* 0x000fe200078e0294 */
[----:B------:R-:W-:Y:S02]  /*33d0*/  PRMT R127, RZ, 0x7610, R127 ;  /* 0x00007610ff7f7816 */ /* 0x000fe4000000007f */
[----:B------:R-:W-:Y:S02]  /*33e0*/  PRMT R126, RZ, 0x7610, R126 ;  /* 0x00007610ff7e7816 */ /* 0x000fe4000000007e */
[----:B------:R-:W5:Y:S01]  /*33f0*/  LDC R104, c[0x0][0x238] ;  /* 0x00008e00ff687b82 */ /* 0x000f620000000800 */
[----:B------:R-:W2:Y:S01]  /*3400*/  @P1 LDG.E.U16 R15, desc[UR14][R18.64] ;  /* 0x0000000e120f1981 */ /* 0x000ea2000c1e1500 */
[----:B------:R-:W-:-:S02]  /*3410*/  ISETP.GT.AND P1, PT, R5, 0x20, PT ;  /* 0x000000200500780c */ /* 0x000fc40003f24270 */
[----:B---3--:R-:W-:Y:S01]  /*3420*/  PRMT R17, RZ, 0x7610, R17 ;  /* 0x00007610ff117816 */ /* 0x008fe20000000011 */
[----:B------:R-:W-:Y:S01]  /*3430*/  IMAD R90, R90, 0x28, RZ ;  /* 0x000000285a5a7824 */ /* 0x000fe200078e02ff */
[----:B------:R-:W-:Y:S02]  /*3440*/  ISETP.GT.AND P0, PT, R5, RZ, PT ;  /* 0x000000ff0500720c */ /* 0x000fe40003f04270 */
[----:B------:R-:W-:Y:S01]  /*3450*/  PRMT R163, RZ, 0x7610, R163 ;  /* 0x00007610ffa37816 */ /* 0x000fe200000000a3 */
[----:B------:R-:W3:Y:S01]  /*3460*/  LDC R106, c[0x0][0x238] ;  /* 0x00008e00ff6a7b82 */ /* 0x000ee20000000800 */
[----:B------:R1:W2:Y:S01]  /*3470*/  @P2 LDG.E.U16 R17, desc[UR14][R88.64] ;  /* 0x0000000e58112981 */ /* 0x0002a2000c1e1500 */
[----:B0-----:R-:W-:Y:S01]  /*3480*/  IMAD R91, R91, 0x19, RZ ;  /* 0x000000195b5b7824 */ /* 0x001fe200078e02ff */
[----:B------:R-:W-:-:S03]  /*3490*/  ISETP.GT.AND P3, PT, R5, 0x28, PT ;  /* 0x000000280500780c */ /* 0x000fc60003f64270 */
[----:B------:R0:W2:Y:S01]  /*34a0*/  @P1 LDG.E.U16 R123, desc[UR14][R22.64] ;  /* 0x0000000e167b1981 */ /* 0x0000a2000c1e1500 */
[----:B------:R-:W-:Y:S01]  /*34b0*/  ISETP.GT.AND P4, PT, R5, 0x12, PT ;  /* 0x000000120500780c */ /* 0x000fe20003f84270 */
[----:B------:R-:W3:Y:S02]  /*34c0*/  LDC R108, c[0x0][0x238] ;  /* 0x00008e00ff6c7b82 */ /* 0x000ee40000000800 */
[----:B------:R-:W2:Y:S01]  /*34d0*/  @P0 LDG.E.U16 R119, desc[UR14][R148.64] ;  /* 0x0000000e94770981 */ /* 0x000ea2000c1e1500 */
[----:B-1----:R-:W-:-:S05]  /*34e0*/  IMAD.WIDE R88, R90, 0x2, R148 ;  /* 0x000000025a587825 */ /* 0x002fca00078e0294 */
[----:B------:R-:W1:Y:S01]  /*34f0*/  LDC R90, c[0x0][0x238] ;  /* 0x00008e00ff5a7b82 */ /* 0x000e620000000800 */
[----:B0-----:R-:W-:Y:S01]  /*3500*/  IMAD.WIDE R22, R91, 0x2, R148 ;  /* 0x000000025b167825 */ /* 0x001fe200078e0294 */
[----:B------:R-:W-:Y:S01]  /*3510*/  ISETP.GT.AND P0, PT, R5, 0x14, PT ;  /* 0x000000140500780c */ /* 0x000fe20003f04270 */
[----:B------:R-:W2:Y:S01]  /*3520*/  @P3 LDG.E.U16 R122, desc[UR14][R88.64] ;  /* 0x0000000e587a3981 */ /* 0x000ea2000c1e1500 */
[----:B------:R-:W-:-:S03]  /*3530*/  PRMT R16, RZ, 0x7610, R16 ;  /* 0x00007610ff107816 */ /* 0x000fc60000000010 */
[----:B------:R0:W2:Y:S01]  /*3540*/  @P4 LDG.E.U16 R177, desc[UR14][R20.64] ;  /* 0x0000000e14b14981 */ /* 0x0000a2000c1e1500 */
[----:B------:R-:W4:Y:S01]  /*3550*/  LDC R91, c[0x0][0x238] ;  /* 0x00008e00ff5b7b82 */ /* 0x000f220000000800 */
[C---:B------:R-:W-:Y:S02]  /*3560*/  ISETP.GT.AND P3, PT, R5.reuse, 0x30, PT ;  /* 0x000000300500780c */ /* 0x040fe40003f64270 */
[----:B------:R-:W-:Y:S02]  /*3570*/  ISETP.GT.AND P4, PT, R5, 0x38, PT ;  /* 0x000000380500780c */ /* 0x000fe40003f84270 */
[----:B------:R-:W-:Y:S02]  /*3580*/  PRMT R129, RZ, 0x7610, R129 ;  /* 0x00007610ff817816 */ /* 0x000fe40000000081 */
[----:B------:R-:W-:Y:S01]  /*3590*/  PRMT R178, RZ, 0x7610, R178 ;  /* 0x00007610ffb27816 */ /* 0x000fe200000000b2 */
[----:B------:R-:W3:Y:S01]  /*35a0*/  LDC R110, c[0x0][0x238] ;  /* 0x00008e00ff6e7b82 */ /* 0x000ee20000000800 */
[----:B0-----:R-:W-:-:S05]  /*35b0*/  IMAD.WIDE R20, R249, 0x2, R148 ;  /* 0x00000002f9147825 */ /* 0x001fca00078e0294 */
[----:B------:R0:W2:Y:S01]  /*35c0*/  @P0 LDG.E.U16 R16, desc[UR14][R20.64] ;  /* 0x0000000e14100981 */ /* 0x0000a2000c1e1500 */
[----:B-1----:R-:W-:Y:S01]  /*35d0*/  IMAD R90, R90, 0x30, RZ ;  /* 0x000000305a5a7824 */ /* 0x002fe200078e02ff */
[----:B------:R-:W-:-:S03]  /*35e0*/  ISETP.GT.AND P0, PT, R5, 0x16, PT ;  /* 0x000000160500780c */ /* 0x000fc60003f04270 */
[----:B------:R-:W-:Y:S02]  /*35f0*/  IMAD.WIDE R88, R90, 0x2, R148 ;  /* 0x000000025a587825 */ /* 0x000fe400078e0294 */
[----:B------:R-:W1:Y:S02]  /*3600*/  LDC R90, c[0x0][0x238] ;  /* 0x00008e00ff5a7b82 */ /* 0x000e640000000800 */
[----:B----4-:R-:W-:Y:S01]  /*3610*/  IMAD R91, R91, 0x38, RZ ;  /* 0x000000385b5b7824 */ /* 0x010fe200078e02ff */
[----:B------:R4:W2:Y:S01]  /*3620*/  @P3 LDG.E.U16 R127, desc[UR14][R88.64] ;  /* 0x0000000e587f3981 */ /* 0x0008a2000c1e1500 */
[----:B------:R-:W-:Y:S01]  /*3630*/  PRMT R18, RZ, 0x7610, R18 ;  /* 0x00007610ff127816 */ /* 0x000fe20000000012 */
[----:B------:R-:W-:Y:S02]  /*3640*/  IMAD R94, R94, 0x1c, RZ ;  /* 0x0000001c5e5e7824 */ /* 0x000fe400078e02ff */
[----:B0-----:R-:W-:Y:S01]  /*3650*/  IMAD.WIDE R20, R251, 0x2, R148 ;  /* 0x00000002fb147825 */ /* 0x001fe200078e0294 */
[----:B------:R-:W-:-:S04]  /*3660*/  ISETP.GT.AND P1, PT, R5, 0x19, PT ;  /* 0x000000190500780c */ /* 0x000fc80003f24270 */
[----:B------:R-:W2:Y:S01]  /*3670*/  @P0 LDG.E.U16 R18, desc[UR14][R20.64] ;  /* 0x0000000e14120981 */ /* 0x000ea2000c1e1500 */
[----:B----4-:R-:W-:Y:S01]  /*3680*/  IMAD.WIDE R88, R91, 0x2, R148 ;  /* 0x000000025b587825 */ /* 0x010fe200078e0294 */
[----:B------:R-:W-:-:S04]  /*3690*/  ISETP.GT.AND P0, PT, R5, 0x17, PT ;  /* 0x000000170500780c */ /* 0x000fc80003f04270 */
[----:B------:R0:W4:Y:S01]  /*36a0*/  @P4 LDG.E.U16 R126, desc[UR14][R88.64] ;  /* 0x0000000e587e4981 */ /* 0x000122000c1e1500 */
[----:B------:R-:W-:-:S03]  /*36b0*/  PRMT R19, RZ, 0x7610, R19 ;  /* 0x00007610ff137816 */ /* 0x000fc60000000013 */
[----:B------:R3:W4:Y:S01]  /*36c0*/  @P1 LDG.E.U16 R163, desc[UR14][R22.64] ;  /* 0x0000000e16a31981 */ /* 0x000722000c1e1500 */
[--C-:B0-----:R-:W-:Y:S02]  /*36d0*/  IMAD.WIDE R88, R94, 0x2, R148.reuse ;  /* 0x000000025e587825 */ /* 0x101fe400078e0294 */
[----:B------:R-:W0:Y:S02]  /*36e0*/  LDC R94, c[0x0][0x238] ;  /* 0x00008e00ff5e7b82 */ /* 0x000e240000000800 */
[----:B------:R-:W-:-:S04]  /*36f0*/  IMAD.WIDE R20, R252, 0x2, R148 ;  /* 0x00000002fc147825 */ /* 0x000fc800078e0294 */
[----:B-1----:R-:W-:Y:S01]  /*3700*/  IMAD R90, R90, 0x1a, RZ ;  /* 0x0000001a5a5a7824 */ /* 0x002fe200078e02ff */
[----:B------:R-:W4:Y:S01]  /*3710*/  @P0 LDG.E.U16 R19, desc[UR14][R20.64] ;  /* 0x0000000e14130981 */ /* 0x000f22000c1e1500 */
[----:B------:R-:W-:Y:S02]  /*3720*/  ISETP.GT.AND P0, PT, R5, 0x1, PT ;  /* 0x000000010500780c */ /* 0x000fe40003f04270 */
[--C-:B---3--:R-:W-:Y:S02]  /*3730*/  IMAD.WIDE R22, R90, 0x2, R148.reuse ;  /* 0x000000025a167825 */ /* 0x108fe400078e0294 */
[----:B------:R-:W1:Y:S02]  /*3740*/  LDC R90, c[0x0][0x238] ;  /* 0x00008e00ff5a7b82 */ /* 0x000e640000000800 */
[----:B------:R-:W-:-:S07]  /*3750*/  IMAD.WIDE R92, R92, 0x2, R148 ;  /* 0x000000025c5c7825 */ /* 0x000fce00078e0294 */
[----:B------:R3:W4:Y:S01]  /*3760*/  @P0 LDG.E.U16 R129, desc[UR14][R92.64] ;  /* 0x0000000e5c810981 */ /* 0x000722000c1e1500 */
[----:B0-----:R-:W-:-:S04]  /*3770*/  IMAD R94, R94, 0x1e, RZ ;  /* 0x0000001e5e5e7824 */ /* 0x001fc800078e02ff */
[----:B---3--:R-:W-:Y:S02]  /*3780*/  IMAD.WIDE R92, R94, 0x2, R148 ;  /* 0x000000025e5c7825 */ /* 0x008fe400078e0294 */
[----:B------:R-:W0:Y:S01]  /*3790*/  LDC R94, c[0x0][0x238] ;  /* 0x00008e00ff5e7b82 */ /* 0x000e220000000800 */
[C---:B------:R-:W-:Y:S02]  /*37a0*/  ISETP.GT.AND P1, PT, R5.reuse, 0x1b, PT ;  /* 0x0000001b0500780c */ /* 0x040fe40003f24270 */
[----:B------:R-:W-:Y:S01]  /*37b0*/  ISETP.GT.AND P2, PT, R5, 0x1a, PT ;  /* 0x0000001a0500780c */ /* 0x000fe20003f44270 */
[----:B-1----:R-:W-:Y:S01]  /*37c0*/  IMAD R90, R90, 0x1b, RZ ;  /* 0x0000001b5a5a7824 */ /* 0x002fe200078e02ff */
[----:B------:R-:W-:Y:S01]  /*37d0*/  PRMT R20, RZ, 0x7610, R20 ;  /* 0x00007610ff147816 */ /* 0x000fe20000000014 */
[----:B------:R-:W-:Y:S01]  /*37e0*/  IMAD R95, R95, 0x1d, RZ ;  /* 0x0000001d5f5f7824 */ /* 0x000fe200078e02ff */
[----:B------:R-:W-:Y:S01]  /*37f0*/  ISETP.GT.AND P3, PT, R5, 0x1d, PT ;  /* 0x0000001d0500780c */ /* 0x000fe20003f64270 */
[----:B------:R-:W-:-:S06]  /*3800*/  IMAD.WIDE R90, R90, 0x2, R148 ;  /* 0x000000025a5a7825 */ /* 0x000fcc00078e0294 */
[----:B------:R1:W3:Y:S04]  /*3810*/  @P1 LDG.E.U16 R20, desc[UR14][R90.64] ;  /* 0x0000000e5a141981 */ /* 0x0002e8000c1e1500 */
[----:B------:R5:W3:Y:S01]  /*3820*/  @P2 LDG.E.U16 R178, desc[UR14][R22.64] ;  /* 0x0000000e16b22981 */ /* 0x000ae2000c1e1500 */
[----:B-1----:R-:W-:Y:S02]  /*3830*/  IMAD.WIDE R90, R95, 0x2, R148 ;  /* 0x000000025f5a7825 */ /* 0x002fe400078e0294 */
[----:B------:R-:W1:Y:S01]  /*3840*/  LDC R95, c[0x0][0x238] ;  /* 0x00008e00ff5f7b82 */ /* 0x000e620000000800 */
[----:B-----5:R-:W-:Y:S01]  /*3850*/  PRMT R22, RZ, 0x7610, R22 ;  /* 0x00007610ff167816 */ /* 0x020fe20000000016 */
[----:B0-----:R-:W-:Y:S01]  /*3860*/  IMAD R94, R94, 0x1f, RZ ;  /* 0x0000001f5e5e7824 */ /* 0x001fe200078e02ff */
[----:B------:R-:W-:-:S04]  /*3870*/  ISETP.GT.AND P2, PT, R5, 0x1c, PT ;  /* 0x0000001c0500780c */ /* 0x000fc80003f44270 */
[----:B------:R0:W5:Y:S01]  /*3880*/  @P3 LDG.E.U16 R22, desc[UR14][R90.64] ;  /* 0x0000000e5a163981 */ /* 0x000162000c1e1500 */
[----:B------:R-:W-:Y:S02]  /*3890*/  PRMT R21, RZ, 0x7610, R21 ;  /* 0x00007610ff157816 */ /* 0x000fe40000000015 */
[----:B------:R-:W-:Y:S02]  /*38a0*/  ISETP.GT.AND P1, PT, R5, 0x1e, PT ;  /* 0x0000001e0500780c */ /* 0x000fe40003f24270 */
[----:B------:R-:W-:-:S04]  /*38b0*/  PRMT R23, RZ, 0x7610, R23 ;  /* 0x00007610ff177816 */ /* 0x000fc80000000017 */
[----:B------:R-:W5:Y:S01]  /*38c0*/  @P2 LDG.E.U16 R21, desc[UR14][R88.64] ;  /* 0x0000000e58152981 */ /* 0x000f62000c1e1500 */
[----:B0-----:R-:W-:Y:S02]  /*38d0*/  IMAD.WIDE R90, R94, 0x2, R148 ;  /* 0x000000025e5a7825 */ /* 0x001fe400078e0294 */
[----:B------:R-:W0:Y:S01]  /*38e0*/  LDC R94, c[0x0][0x238] ;  /* 0x00008e00ff5e7b82 */ /* 0x000e220000000800 */
[----:B------:R-:W-:Y:S01]  /*38f0*/  ISETP.GT.AND P2, PT, R5, 0x21, PT ;  /* 0x000000210500780c */ /* 0x000fe20003f44270 */
[----:B-1----:R-:W-:Y:S01]  /*3900*/  IMAD R95, R95, 0x21, RZ ;  /* 0x000000215f5f7824 */ /* 0x002fe200078e02ff */
[C---:B------:R-:W-:Y:S01]  /*3910*/  ISETP.GT.AND P0, PT, R5.reuse, 0x1f, PT ;  /* 0x0000001f0500780c */ /* 0x040fe20003f04270 */
[----:B------:R1:W5:Y:S01]  /*3920*/  @P1 LDG.E.U16 R23, desc[UR14][R92.64] ;  /* 0x0000000e5c171981 */ /* 0x000362000c1e1500 */
[----:B------:R-:W-:Y:S02]  /*3930*/  PRMT R165, RZ, 0x7610, R165 ;  /* 0x00007610ffa57816 */ /* 0x000fe400000000a5 */
[----:B------:R-:W-:Y:S01]  /*3940*/  ISETP.GT.AND P1, PT, R5, 0x22, PT ;  /* 0x000000220500780c */ /* 0x000fe20003f24270 */
[----:B-1----:R-:W-:Y:S01]  /*3950*/  IMAD.WIDE R92, R95, 0x2, R148 ;  /* 0x000000025f5c7825 */ /* 0x002fe200078e0294 */
[----:B------:R-:W-:-:S02]  /*3960*/  PRMT R88, RZ, 0x7610, R88 ;  /* 0x00007610ff587816 */ /* 0x000fc40000000058 */
[----:B------:R-:W-:-:S03]  /*3970*/  PRMT R180, RZ, 0x7610, R180 ;  /* 0x00007610ffb47816 */ /* 0x000fc600000000b4 */
[----:B------:R-:W3:Y:S01]  /*3980*/  @P2 LDG.E.U16 R165, desc[UR14][R92.64] ;  /* 0x0000000e5ca52981 */ /* 0x000ee2000c1e1500 */
[----:B------:R-:W-:Y:S01]  /*3990*/  ISETP.GT.AND P2, PT, R5, 0x24, PT ;  /* 0x000000240500780c */ /* 0x000fe20003f44270 */
[----:B0-----:R-:W-:Y:S02]  /*39a0*/  IMAD R94, R94, 0x22, RZ ;  /* 0x000000225e5e7824 */ /* 0x001fe400078e02ff */
[----:B------:R0:W5:Y:S01]  /*39b0*/  @P0 LDG.E.U16 R88, desc[UR14][R90.64] ;  /* 0x0000000e5a580981 */ /* 0x000162000c1e1500 */
[----:B------:R-:W-:Y:S02]  /*39c0*/  IMAD R98, R98, 0x24, RZ ;  /* 0x0000002462627824 */ /* 0x000fe400078e02ff */
[----:B------:R-:W-:-:S05]  /*39d0*/  IMAD.WIDE R94, R94, 0x2, R148 ;  /* 0x000000025e5e7825 */ /* 0x000fca00078e0294 */
[----:B------:R1:W5:Y:S01]  /*39e0*/  @P1 LDG.E.U16 R180, desc[UR14][R94.64] ;  /* 0x0000000e5eb41981 */ /* 0x000362000c1e1500 */
[----:B0-----:R-:W-:Y:S01]  /*39f0*/  PRMT R90, RZ, 0x7610, R90 ;  /* 0x00007610ff5a7816 */ /* 0x001fe2000000005a */
[----:B------:R-:W-:Y:S02]  /*3a00*/  IMAD R100, R100, 0x27, RZ ;  /* 0x0000002764647824 */ /* 0x000fe400078e02ff */
[--C-:B-1----:R-:W-:Y:S01]  /*3a10*/  IMAD.WIDE R94, R98, 0x2, R148.reuse ;  /* 0x00000002625e7825 */ /* 0x102fe200078e0294 */
[----:B------:R-:W-:Y:S01]  /*3a20*/  ISETP.GT.AND P3, PT, R5, 0x23, PT ;  /* 0x000000230500780c */ /* 0x000fe20003f64270 */
[----:B------:R-:W0:Y:S03]  /*3a30*/  LDC R98, c[0x0][0x238] ;  /* 0x00008e00ff627b82 */ /* 0x000e260000000800 */
[----:B------:R1:W5:Y:S02]  /*3a40*/  @P2 LDG.E.U16 R90, desc[UR14][R94.64] ;  /* 0x0000000e5e5a2981 */ /* 0x000364000c1e1500 */
[----:B-1----:R-:W-:-:S03]  /*3a50*/  IMAD.WIDE R94, R100, 0x2, R148 ;  /* 0x00000002645e7825 */ /* 0x002fc600078e0294 */
[----:B------:R-:W1:Y:S01]  /*3a60*/  LDC R100, c[0x0][0x238] ;  /* 0x00008e00ff647b82 */ /* 0x000e620000000800 */
[----:B------:R-:W-:Y:S01]  /*3a70*/  IMAD R96, R96, 0x23, RZ ;  /* 0x0000002360607824 */ /* 0x000fe200078e02ff */
[----:B------:R-:W-:Y:S02]  /*3a80*/  ISETP.GT.AND P1, PT, R5, 0x25, PT ;  /* 0x000000250500780c */ /* 0x000fe40003f24270 */
[----:B------:R-:W-:Y:S01]  /*3a90*/  PRMT R89, RZ, 0x7610, R89 ;  /* 0x00007610ff597816 */ /* 0x000fe20000000059 */
[----:B------:R-:W-:Y:S01]  /*3aa0*/  IMAD.WIDE R96, R96, 0x2, R148 ;  /* 0x0000000260607825 */ /* 0x000fe200078e0294 */
[----:B------:R-:W-:-:S03]  /*3ab0*/  PRMT R91, RZ, 0x7610, R91 ;  /* 0x00007610ff5b7816 */ /* 0x000fc6000000005b */
[----:B------:R-:W-:Y:S01]  /*3ac0*/  IMAD R99, R99, 0x25, RZ ;  /* 0x0000002563637824 */ /* 0x000fe200078e02ff */
[----:B------:R0:W5:Y:S03]  /*3ad0*/  @P3 LDG.E.U16 R89, desc[UR14][R96.64] ;  /* 0x0000000e60593981 */ /* 0x000166000c1e1500 */
[----:B0-----:R-:W-:-:S04]  /*3ae0*/  IMAD.WIDE R96, R99, 0x2, R148 ;  /* 0x0000000263607825 */ /* 0x001fc800078e0294 */
[----:B-1----:R-:W-:Y:S01]  /*3af0*/  IMAD R100, R100, 0x29, RZ ;  /* 0x0000002964647824 */ /* 0x002fe200078e02ff */
[----:B------:R0:W5:Y:S03]  /*3b00*/  @P1 LDG.E.U16 R91, desc[UR14][R96.64] ;  /* 0x0000000e605b1981 */ /* 0x000166000c1e1500 */
[----:B0-----:R-:W-:Y:S02]  /*3b10*/  IMAD.WIDE R96, R100, 0x2, R148 ;  /* 0x0000000264607825 */ /* 0x001fe400078e0294 */
[----:B------:R-:W0:Y:S01]  /*3b20*/  LDC R100, c[0x0][0x238] ;  /* 0x00008e00ff647b82 */ /* 0x000e220000000800 */
[C---:B------:R-:W-:Y:S02]  /*3b30*/  ISETP.GT.AND P0, PT, R5.reuse, 0x29, PT ;  /* 0x000000290500780c */ /* 0x040fe40003f04270 */
[----:B------:R-:W-:Y:S01]  /*3b40*/  ISETP.GT.AND P3, PT, R5, 0x26, PT ;  /* 0x000000260500780c */ /* 0x000fe20003f64270 */
[----:B------:R-:W-:Y:S01]  /*3b50*/  IMAD R98, R98, 0x26, RZ ;  /* 0x0000002662627824 */ /* 0x000fe200078e02ff */
[----:B------:R-:W-:Y:S01]  /*3b60*/  PRMT R187, RZ, 0x7610, R187 ;  /* 0x00007610ffbb7816 */ /* 0x000fe200000000bb */
[----:B------:R-:W-:Y:S01]  /*3b70*/  IMAD R101, R101, 0x2a, RZ ;  /* 0x0000002a65657824 */ /* 0x000fe200078e02ff */
[----:B------:R-:W-:Y:S01]  /*3b80*/  PRMT R92, RZ, 0x7610, R92 ;  /* 0x00007610ff5c7816 */ /* 0x000fe2000000005c */
[----:B------:R-:W-:Y:S01]  /*3b90*/  IMAD.WIDE R98, R98, 0x2, R148 ;  /* 0x0000000262627825 */ /* 0x000fe200078e0294 */
[----:B------:R-:W-:-:S05]  /*3ba0*/  ISETP.GT.AND P4, PT, R5, 0x27, PT ;  /* 0x000000270500780c */ /* 0x000fca0003f84270 */
[----:B------:R1:W5:Y:S04]  /*3bb0*/  @P0 LDG.E.U16 R187, desc[UR14][R96.64] ;  /* 0x0000000e60bb0981 */ /* 0x000368000c1e1500 */
[----:B------:R2:W5:Y:S01]  /*3bc0*/  @P3 LDG.E.U16 R92, desc[UR14][R98.64] ;  /* 0x0000000e625c3981 */ /* 0x000562000c1e1500 */
[----:B0-----:R-:W-:Y:S02]  /*3bd0*/  IMAD R100, R100, 0x39, RZ ;  /* 0x0000003964647824 */ /* 0x001fe400078e02ff */
[--C-:B-1----:R-:W-:Y:S02]  /*3be0*/  IMAD.WIDE R96, R101, 0x2, R148.reuse ;  /* 0x0000000265607825 */ /* 0x102fe400078e0294 */
[----:B------:R-:W0:Y:S02]  /*3bf0*/  LDC R101, c[0x0][0x238] ;  /* 0x00008e00ff657b82 */ /* 0x000e240000000800 */
[----:B--2---:R-:W-:-:S06]  /*3c00*/  IMAD.WIDE R98, R100, 0x2, R148 ;  /* 0x0000000264627825 */ /* 0x004fcc00078e0294 */
[----:B------:R-:W1:Y:S01]  /*3c10*/  LDC R100, c[0x0][0x238] ;  /* 0x00008e00ff647b82 */ /* 0x000e620000000800 */
[----:B------:R-:W-:Y:S02]  /*3c20*/  PRMT R93, RZ, 0x7610, R93 ;  /* 0x00007610ff5d7816 */ /* 0x000fe4000000005d */
[----:B------:R-:W-:-:S04]  /*3c30*/  ISETP.GT.AND P1, PT, R5, 0x2a, PT ;  /* 0x0000002a0500780c */ /* 0x000fc80003f24270 */
[----:B------:R-:W2:Y:S01]  /*3c40*/  @P4 LDG.E.U16 R93, desc[UR14][R94.64] ;  /* 0x0000000e5e5d4981 */ /* 0x000ea2000c1e1500 */
[----:B------:R-:W-:Y:S02]  /*3c50*/  ISETP.GT.AND P4, PT, R5, 0x39, PT ;  /* 0x000000390500780c */ /* 0x000fe40003f84270 */
[----:B------:R-:W-:Y:S02]  /*3c60*/  PRMT R182, RZ, 0x7610, R182 ;  /* 0x00007610ffb67816 */ /* 0x000fe400000000b6 */
[----:B------:R-:W-:Y:S01]  /*3c70*/  PRMT R183, RZ, 0x7610, R183 ;  /* 0x00007610ffb77816 */ /* 0x000fe200000000b7 */
[----:B0-----:R-:W-:-:S03]  /*3c80*/  IMAD R101, R101, 0x2b, RZ ;  /* 0x0000002b65657824 */ /* 0x001fc600078e02ff */
[----:B------:R0:W2:Y:S01]  /*3c90*/  @P1 LDG.E.U16 R182, desc[UR14][R96.64] ;  /* 0x0000000e60b61981 */ /* 0x0000a2000c1e1500 */
[----:B------:R-:W-:-:S04]  /*3ca0*/  IMAD R102, R102, 0x31, RZ ;  /* 0x0000003166667824 */ /* 0x000fc800078e02ff */
[----:B------:R4:W2:Y:S01]  /*3cb0*/  @P4 LDG.E.U16 R183, desc[UR14][R98.64] ;  /* 0x0000000e62b74981 */ /* 0x0008a2000c1e1500 */
[----:B-1----:R-:W-:Y:S02]  /*3cc0*/  IMAD R100, R100, 0x2c, RZ ;  /* 0x0000002c64647824 */ /* 0x002fe400078e02ff */
[--C-:B0-----:R-:W-:Y:S02]  /*3cd0*/  IMAD.WIDE R96, R101, 0x2, R148.reuse ;  /* 0x0000000265607825 */ /* 0x101fe400078e0294 */
[----:B------:R-:W0:Y:S02]  /*3ce0*/  LDC R101, c[0x0][0x238] ;  /* 0x00008e00ff657b82 */ /* 0x000e240000000800 */
[----:B----4-:R-:W-:-:S06]  /*3cf0*/  IMAD.WIDE R98, R100, 0x2, R148 ;  /* 0x0000000264627825 */ /* 0x010fcc00078e0294 */
[----:B------:R-:W1:Y:S01]  /*3d00*/  LDC R100, c[0x0][0x238] ;  /* 0x00008e00ff647b82 */ /* 0x000e620000000800 */
[----:B------:R-:W-:Y:S01]  /*3d10*/  IMAD.WIDE R94, R102, 0x2, R148 ;  /* 0x00000002665e7825 */ /* 0x000fe200078e0294 */
[----:B------:R-:W-:-:S06]  /*3d20*/  ISETP.GT.AND P3, PT, R5, 0x31, PT ;  /* 0x000000310500780c */ /* 0x000fcc0003f64270 */
[----:B------:R-:W4:Y:S01]  /*3d30*/  LDC R102, c[0x0][0x238] ;  /* 0x00008e00ff667b82 */ /* 0x000f220000000800 */
[C---:B------:R-:W-:Y:S02]  /*3d40*/  ISETP.GT.AND P0, PT, R5.reuse, 0x2b, PT ;  /* 0x0000002b0500780c */ /* 0x040fe40003f04270 */
[----:B------:R-:W-:Y:S02]  /*3d50*/  PRMT R185, RZ, 0x7610, R185 ;  /* 0x00007610ffb97816 */ /* 0x000fe400000000b9 */
[----:B------:R-:W-:-:S04]  /*3d60*/  ISETP.GT.AND P2, PT, R5, 0x2c, PT ;  /* 0x0000002c0500780c */ /* 0x000fc80003f44270 */
[----:B------:R0:W2:Y:S01]  /*3d70*/  @P3 LDG.E.U16 R185, desc[UR14][R94.64] ;  /* 0x0000000e5eb93981 */ /* 0x0000a2000c1e1500 */
[----:B------:R-:W-:Y:S01]  /*3d80*/  ISETP.GT.AND P3, PT, R5, 0x2e, PT ;  /* 0x0000002e0500780c */ /* 0x000fe20003f64270 */
[----:B0-----:R-:W-:Y:S01]  /*3d90*/  IMAD R101, R101, 0x2d, RZ ;  /* 0x0000002d65657824 */ /* 0x001fe200078e02ff */
[----:B------:R-:W-:Y:S02]  /*3da0*/  PRMT R94, RZ, 0x7610, R94 ;  /* 0x00007610ff5e7816 */ /* 0x000fe4000000005e */
[----:B------:R-:W-:Y:S01]  /*3db0*/  PRMT R95, RZ, 0x7610, R95 ;  /* 0x00007610ff5f7816 */ /* 0x000fe2000000005f */
[----:B-1----:R-:W-:-:S03]  /*3dc0*/  IMAD R100, R100, 0x2e, RZ ;  /* 0x0000002e64647824 */ /* 0x002fc600078e02ff */
[----:B------:R0:W2:Y:S01]  /*3dd0*/  @P0 LDG.E.U16 R94, desc[UR14][R96.64] ;  /* 0x0000000e605e0981 */ /* 0x0000a2000c1e1500 */
[----:B----4-:R-:W-:-:S03]  /*3de0*/  IMAD R102, R102, 0x2f, RZ ;  /* 0x0000002f66667824 */ /* 0x010fc600078e02ff */
[----:B------:R1:W4:Y:S01]  /*3df0*/  @P2 LDG.E.U16 R95, desc[UR14][R98.64] ;  /* 0x0000000e625f2981 */ /* 0x000322000c1e1500 */
[----:B0-----:R-:W-:Y:S01]  /*3e00*/  PRMT R97, RZ, 0x7610, R97 ;  /* 0x00007610ff617816 */ /* 0x001fe20000000061 */
[----:B-1----:R-:W-:-:S04]  /*3e10*/  IMAD.WIDE R98, R101, 0x2, R148 ;  /* 0x0000000265627825 */ /* 0x002fc800078e0294 */
[----:B------:R-:W-:-:S05]  /*3e20*/  IMAD.WIDE R100, R100, 0x2, R148 ;  /* 0x0000000264647825 */ /* 0x000fca00078e0294 */
[----:B------:R0:W4:Y:S01]  /*3e30*/  @P3 LDG.E.U16 R97, desc[UR14][R100.64] ;  /* 0x0000000e64613981 */ /* 0x000122000c1e1500 */
[C---:B------:R-:W-:Y:S01]  /*3e40*/  ISETP.GT.AND P1, PT, R5.reuse, 0x2d, PT ;  /* 0x0000002d0500780c */ /* 0x040fe20003f24270 */
[----:B0-----:R-:W-:Y:S02]  /*3e50*/  IMAD.WIDE R100, R102, 0x2, R148 ;  /* 0x0000000266647825 */ /* 0x001fe400078e0294 */
[----:B------:R-:W0:Y:S01]  /*3e60*/  LDC R102, c[0x0][0x238] ;  /* 0x00008e00ff667b82 */ /* 0x000e220000000800 */
[----:B------:R-:W-:Y:S02]  /*3e70*/  ISETP.GT.AND P0, PT, R5, 0x2f, PT ;  /* 0x0000002f0500780c */ /* 0x000fe40003f04270 */
[----:B------:R-:W-:-:S07]  /*3e80*/  PRMT R96, RZ, 0x7610, R96 ;  /* 0x00007610ff607816 */ /* 0x000fce0000000060 */
[----:B------:R1:W4:Y:S02]  /*3e90*/  @P1 LDG.E.U16 R96, desc[UR14][R98.64] ;  /* 0x0000000e62601981 */ /* 0x000324000c1e1500 */
[----:B-1----:R-:W-:Y:S01]  /*3ea0*/  PRMT R98, RZ, 0x7610, R98 ;  /* 0x00007610ff627816 */ /* 0x002fe20000000062 */
[----:B0-----:R-:W-:-:S05]  /*3eb0*/  IMAD R102, R102, 0x32, RZ ;  /* 0x0000003266667824 */ /* 0x001fca00078e02ff */
[----:B------:R0:W4:Y:S02]  /*3ec0*/  @P0 LDG.E.U16 R98, desc[UR14][R100.64] ;  /* 0x0000000e64620981 */ /* 0x000124000c1e1500 */
[----:B0-----:R-:W-:Y:S02]  /*3ed0*/  IMAD.WIDE R100, R102, 0x2, R148 ;  /* 0x0000000266647825 */ /* 0x001fe400078e0294 */
[----:B------:R-:W0:Y:S01]  /*3ee0*/  LDC R102, c[0x0][0x238] ;  /* 0x00008e00ff667b82 */ /* 0x000e220000000800 */
[----:B------:R-:W-:Y:S02]  /*3ef0*/  ISETP.GT.AND P1, PT, R5, 0x32, PT ;  /* 0x000000320500780c */ /* 0x000fe40003f24270 */
[----:B------:R-:W-:-:S11]  /*3f00*/  PRMT R184, RZ, 0x7610, R184 ;  /* 0x00007610ffb87816 */ /* 0x000fd600000000b8 */
[----:B------:R1:W4:Y:S01]  /*3f10*/  @P1 LDG.E.U16 R184, desc[UR14][R100.64] ;  /* 0x0000000e64b81981 */ /* 0x000322000c1e1500 */
[----:B0-----:R-:W-:-:S04]  /*3f20*/  IMAD R102, R102, 0x33, RZ ;  /* 0x0000003366667824 */ /* 0x001fc800078e02ff */
[----:B-1----:R-:W-:Y:S02]  /*3f30*/  IMAD.WIDE R100, R102, 0x2, R148 ;  /* 0x0000000266647825 */ /* 0x002fe400078e0294 */
[----:B------:R-:W0:Y:S01]  /*3f40*/  LDC R102, c[0x0][0x238] ;  /* 0x00008e00ff667b82 */ /* 0x000e220000000800 */
[C---:B------:R-:W-:Y:S02]  /*3f50*/  ISETP.GT.AND P0, PT, R5.reuse, 0x33, PT ;  /* 0x000000330500780c */ /* 0x040fe40003f04270 */
[----:B------:R-:W-:Y:S02]  /*3f60*/  ISETP.GT.AND P1, PT, R5, 0x34, PT ;  /* 0x000000340500780c */ /* 0x000fe40003f24270 */
[----:B------:R-:W-:Y:S01]  /*3f70*/  PRMT R99, RZ, 0x7610, R99 ;  /* 0x00007610ff637816 */ /* 0x000fe20000000063 */
[----:B------:R-:W-:-:S08]  /*3f80*/  IMAD R104, R104, 0x35, RZ ;  /* 0x0000003568687824 */ /* 0x000fd000078e02ff */
[----:B------:R1:W4:Y:S01]  /*3f90*/  @P0 LDG.E.U16 R99, desc[UR14][R100.64] ;  /* 0x0000000e64630981 */ /* 0x000322000c1e1500 */
[----:B0-----:R-:W-:Y:S01]  /*3fa0*/  IMAD R102, R102, 0x34, RZ ;  /* 0x0000003466667824 */ /* 0x001fe200078e02ff */
[----:B-1----:R-:W-:-:S03]  /*3fb0*/  PRMT R100, RZ, 0x7610, R100 ;  /* 0x00007610ff647816 */ /* 0x002fc60000000064 */
[----:B------:R-:W-:-:S05]  /*3fc0*/  IMAD.WIDE R102, R102, 0x2, R148 ;  /* 0x0000000266667825 */ /* 0x000fca00078e0294 */
[----:B------:R0:W4:Y:S02]  /*3fd0*/  @P1 LDG.E.U16 R100, desc[UR14][R102.64] ;  /* 0x0000000e66641981 */ /* 0x000124000c1e1500 */
[----:B0-----:R-:W-:Y:S02]  /*3fe0*/  IMAD.WIDE R102, R104, 0x2, R148 ;  /* 0x0000000268667825 */ /* 0x001fe400078e0294 */
        /* <DEDUP_REMOVED lines=42> */
[----:B------:R-:W-:-:S09]  /*4290*/  PRMT R107, RZ, 0x7610, R107 ;  /* 0x00007610ff6b7816 */ /* 0x000fd2000000006b */
[----:B------:R1:W4:Y:S01]  /*42a0*/  @P0 LDG.E.U16 R107, desc[UR14][R108.64] ;  /* 0x0000000e6c6b0981 */ /* 0x000322000c1e1500 */
[----:B0-----:R-:W-:Y:S01]  /*42b0*/  IMAD R110, R110, 0x3f, RZ ;  /* 0x0000003f6e6e7824 */ /* 0x001fe200078e02ff */
[----:B-1----:R-:W-:-:S03]  /*42c0*/  PRMT R108, RZ, 0x7610, R108 ;  /* 0x00007610ff6c7816 */ /* 0x002fc6000000006c */
[----:B------:R-:W-:-:S05]  /*42d0*/  IMAD.WIDE R110, R110, 0x2, R148 ;  /* 0x000000026e6e7825 */ /* 0x000fca00078e0294 */
[----:B------:R0:W4:Y:S01]  /*42e0*/  @P1 LDG.E.U16 R108, desc[UR14][R110.64] ;  /* 0x0000000e6e6c1981 */ /* 0x000122000c1e1500 */
[----:B------:R-:W-:Y:S01]  /*42f0*/  BAR.SYNC.DEFER_BLOCKING 0x0 ;  /* 0x0000000000007b1d */ /* 0x000fe20000010000 */
[----:B------:R-:W-:Y:S02]  /*4300*/  ISETP.GE.AND P0, PT, R4, R5, PT ;  /* 0x000000050400720c */ /* 0x000fe40003f06270 */
[----:B------:R-:W-:Y:S01]  /*4310*/  PRMT R109, RZ, 0x7610, R109 ;  /* 0x00007610ff6d7816 */ /* 0x000fe2000000006d */
[----:B0-----:R-:W-:-:S04]  /*4320*/  IMAD.WIDE R110, R198, 0x2, R154 ;  /* 0x00000002c66e7825 */ /* 0x001fc800078e029a */
[----:B------:R-:W-:-:S06]  /*4330*/  IMAD.WIDE R112, R198, 0x2, R156 ;  /* 0x00000002c6707825 */ /* 0x000fcc00078e029c */
[----:B------:R0:W4:Y:S02]  /*4340*/  @!P0 LDG.E.U16 R109, desc[UR14][R110.64] ;  /* 0x0000000e6e6d8981 */ /* 0x000124000c1e1500 */
[----:B0-----:R-:W-:Y:S02]  /*4350*/  PRMT R110, RZ, 0x7610, R110 ;  /* 0x00007610ff6e7816 */ /* 0x001fe4000000006e */
[----:B------:R-:W-:-:S04]  /*4360*/  PRMT R111, RZ, 0x7610, R111 ;  /* 0x00007610ff6f7816 */ /* 0x000fc8000000006f */
[----:B------:R0:W4:Y:S01]  /*4370*/  @!P0 LDG.E.U16 R110, desc[UR14][R112.64] ;  /* 0x0000000e706e8981 */ /* 0x000122000c1e1500 */
[----:B------:R-:W-:-:S04]  /*4380*/  IMAD.WIDE R114, R198, 0x2, R150 ;  /* 0x00000002c6727825 */ /* 0x000fc800078e0296 */
[----:B0-----:R-:W-:-:S05]  /*4390*/  IMAD.WIDE R112, R198, 0x2, R152 ;  /* 0x00000002c6707825 */ /* 0x001fca00078e0298 */
[----:B------:R0:W4:Y:S01]  /*43a0*/  @!P0 LDG.E.U16 R111, desc[UR14][R112.64] ;  /* 0x0000000e706f8981 */ /* 0x000122000c1e1500 */
[----:B------:R-:W-:Y:S02]  /*43b0*/  LOP3.LUT R145, R145, R144, RZ, 0x3c, !PT ;  /* 0x0000009091917212 */ /* 0x000fe400078e3cff */
[----:B0-----:R-:W-:Y:S02]  /*43c0*/  PRMT R112, RZ, 0x7610, R112 ;  /* 0x00007610ff707816 */ /* 0x001fe40000000070 */
[----:B------:R-:W-:-:S04]  /*43d0*/  PRMT R113, RZ, 0x7610, R113 ;  /* 0x00007610ff717816 */ /* 0x000fc80000000071 */
[----:B------:R0:W4:Y:S01]  /*43e0*/  @!P0 LDG.E.U16 R112, desc[UR14][R114.64] ;  /* 0x0000000e72708981 */ /* 0x000122000c1e1500 */
[----:B------:R-:W-:Y:S01]  /*43f0*/  LOP3.LUT R144, R145, R144, RZ, 0x3c, !PT ;  /* 0x0000009091907212 */ /* 0x000fe200078e3cff */
[----:B------:R-:W-:Y:S01]  /*4400*/  IMAD.WIDE R116, R198, 0x2, R146 ;  /* 0x00000002c6747825 */ /* 0x000fe200078e0292 */
[----:B------:R-:W-:-:S03]  /*4410*/  LOP3.LUT R143, R143, R142, RZ, 0x3c, !PT ;  /* 0x0000008e8f8f7212 */ /* 0x000fc600078e3cff */
[----:B0-----:R-:W-:Y:S01]  /*4420*/  IMAD.WIDE R114, R198, 0x2, R138 ;  /* 0x00000002c6727825 */ /* 0x001fe200078e028a */
[----:B------:R-:W-:-:S04]  /*4430*/  LOP3.LUT R145, R145, R144, RZ, 0x3c, !PT ;  /* 0x0000009091917212 */ /* 0x000fc800078e3cff */
[----:B------:R0:W4:Y:S01]  /*4440*/  @!P0 LDG.E.U16 R113, desc[UR14][R114.64] ;  /* 0x0000000e72718981 */ /* 0x000122000c1e1500 */
[----:B------:R-:W-:Y:S02]  /*4450*/  LOP3.LUT R142, R143, R142, RZ, 0x3c, !PT ;  /* 0x0000008e8f8e7212 */ /* 0x000fe400078e3cff */
[----:B0-----:R-:W-:Y:S02]  /*4460*/  PRMT R114, RZ, 0x7610, R114 ;  /* 0x00007610ff727816 */ /* 0x001fe40000000072 */
[----:B------:R-:W-:-:S04]  /*4470*/  PRMT R115, RZ, 0x7610, R115 ;  /* 0x00007610ff737816 */ /* 0x000fc80000000073 */
[----:B------:R0:W4:Y:S01]  /*4480*/  @!P0 LDG.E.U16 R114, desc[UR14][R116.64] ;  /* 0x0000000e74728981 */ /* 0x000122000c1e1500 */
[----:B------:R-:W-:Y:S02]  /*4490*/  LOP3.LUT R143, R143, R142, RZ, 0x3c, !PT ;  /* 0x0000008e8f8f7212 */ /* 0x000fe400078e3cff */
[----:B------:R-:W-:Y:S01]  /*44a0*/  LOP3.LUT R141, R141, R140, RZ, 0x3c, !PT ;  /* 0x0000008c8d8d7212 */ /* 0x000fe200078e3cff */
[----:B------:R-:W-:Y:S01]  /*44b0*/  STS.U16 [R2+UR12], R119 ;  /* 0x0000007702007988 */ /* 0x000fe2000800040c */
[----:B0-----:R-:W-:-:S03]  /*44c0*/  IMAD.WIDE R116, R198, 0x2, R144 ;  /* 0x00000002c6747825 */ /* 0x001fc600078e0290 */
[----:B------:R0:W-:Y:S04]  /*44d0*/  STS.U16 [R2+UR12+0x400], R118 ;  /* 0x0004007602007988 */ /* 0x0001e8000800040c */
[----:B------:R1:W4:Y:S01]  /*44e0*/  @!P0 LDG.E.U16 R115, desc[UR14][R116.64] ;  /* 0x0000000e74738981 */ /* 0x000322000c1e1500 */
[----:B------:R-:W-:Y:S01]  /*44f0*/  LOP3.LUT R140, R141, R140, RZ, 0x3c, !PT ;  /* 0x0000008c8d8c7212 */ /* 0x000fe200078e3cff */
[----:B0-----:R-:W-:Y:S01]  /*4500*/  IMAD.WIDE R118, R198, 0x2, R142 ;  /* 0x00000002c6767825 */ /* 0x001fe200078e028e */
[----:B-1----:R-:W-:Y:S02]  /*4510*/  PRMT R116, RZ, 0x7610, R116 ;  /* 0x00007610ff747816 */ /* 0x002fe40000000074 */
[----:B------:R-:W-:Y:S02]  /*4520*/  PRMT R117, RZ, 0x7610, R117 ;  /* 0x00007610ff757816 */ /* 0x000fe40000000075 */
[----:B------:R-:W-:-:S02]  /*4530*/  LOP3.LUT R137, R137, R136, RZ, 0x3c, !PT ;  /* 0x0000008889897212 */ /* 0x000fc400078e3cff */
[----:B------:R0:W4:Y:S01]  /*4540*/  @!P0 LDG.E.U16 R116, desc[UR14][R118.64] ;  /* 0x0000000e76748981 */ /* 0x000122000c1e1500 */
[----:B------:R-:W-:Y:S02]  /*4550*/  LOP3.LUT R141, R141, R140, RZ, 0x3c, !PT ;  /* 0x0000008c8d8d7212 */ /* 0x000fe400078e3cff */
[----:B------:R-:W-:Y:S01]  /*4560*/  LOP3.LUT R136, R137, R136, RZ, 0x3c, !PT ;  /* 0x0000008889887212 */ /* 0x000fe200078e3cff */
[----:B------:R-:W-:Y:S01]  /*4570*/  STS.U16 [R2+UR12+0x800], R121 ;  /* 0x0008007902007988 */ /* 0x000fe2000800040c */
[----:B0-----:R-:W-:-:S03]  /*4580*/  IMAD.WIDE R118, R198, 0x2, R130 ;  /* 0x00000002c6767825 */ /* 0x001fc600078e0282 */
[----:B------:R0:W-:Y:S01]  /*4590*/  STS.U16 [R2+UR12+0xc00], R120 ;  /* 0x000c007802007988 */ /* 0x0001e2000800040c */
[----:B------:R-:W-:-:S03]  /*45a0*/  LOP3.LUT R135, R135, R134, RZ, 0x3c, !PT ;  /* 0x0000008687877212 */ /* 0x000fc600078e3cff */
[----:B------:R1:W4:Y:S01]  /*45b0*/  @!P0 LDG.E.U16 R117, desc[UR14][R118.64] ;  /* 0x0000000e76758981 */ /* 0x000322000c1e1500 */
[----:B------:R-:W-:Y:S01]  /*45c0*/  LOP3.LUT R137, R137, R136, RZ, 0x3c, !PT ;  /* 0x0000008889897212 */ /* 0x000fe200078e3cff */
[----:B0-----:R-:W-:Y:S01]  /*45d0*/  IMAD.WIDE R120, R198, 0x2, R140 ;  /* 0x00000002c6787825 */ /* 0x001fe200078e028c */
[----:B-1----:R-:W-:Y:S02]  /*45e0*/  PRMT R118, RZ, 0x7610, R118 ;  /* 0x00007610ff767816 */ /* 0x002fe40000000076 */
[----:B------:R-:W-:Y:S02]  /*45f0*/  LOP3.LUT R134, R135, R134, RZ, 0x3c, !PT ;  /* 0x0000008687867212 */ /* 0x000fe400078e3cff */
[----:B------:R-:W-:Y:S02]  /*4600*/  PRMT R119, RZ, 0x7610, R119 ;  /* 0x00007610ff777816 */ /* 0x000fe40000000077 */
[----:B------:R0:W4:Y:S01]  /*4610*/  @!P0 LDG.E.U16 R118, desc[UR14][R120.64] ;  /* 0x0000000e78768981 */ /* 0x000122000c1e1500 */
[----:B------:R-:W-:-:S02]  /*4620*/  LOP3.LUT R125, R125, R124, RZ, 0x3c, !PT ;  /* 0x0000007c7d7d7212 */ /* 0x000fc400078e3cff */
[----:B------:R-:W-:Y:S02]  /*4630*/  LOP3.LUT R135, R135, R134, RZ, 0x3c, !PT ;  /* 0x0000008687877212 */ /* 0x000fe400078e3cff */
[----:B------:R-:W-:Y:S01]  /*4640*/  LOP3.LUT R124, R125, R124, RZ, 0x3c, !PT ;  /* 0x0000007c7d7c7212 */ /* 0x000fe200078e3cff */
[----:B0-----:R-:W-:Y:S01]  /*4650*/  IMAD.WIDE R120, R198, 0x2, R136 ;  /* 0x00000002c6787825 */ /* 0x001fe200078e0288 */
[----:B------:R-:W-:Y:S01]  /*4660*/  STS.U16 [R2+UR12+0x1000], R123 ;  /* 0x0010007b02007988 */ /* 0x000fe2000800040c */
[----:B------:R-:W-:-:S03]  /*4670*/  LOP3.LUT R133, R133, R132, RZ, 0x3c, !PT ;  /* 0x0000008485857212 */ /* 0x000fc600078e3cff */
[----:B------:R0:W4:Y:S01]  /*4680*/  @!P0 LDG.E.U16 R119, desc[UR14][R120.64] ;  /* 0x0000000e78778981 */ /* 0x000122000c1e1500 */
[----:B------:R-:W-:-:S03]  /*4690*/  LOP3.LUT R125, R125, R124, RZ, 0x3c, !PT ;  /* 0x0000007c7d7d7212 */ /* 0x000fc600078e3cff */
[----:B------:R1:W-:Y:S01]  /*46a0*/  STS.U16 [R2+UR12+0x1400], R122 ;  /* 0x0014007a02007988 */ /* 0x0003e2000800040c */
[----:B------:R-:W-:Y:S02]  /*46b0*/  LOP3.LUT R132, R133, R132, RZ, 0x3c, !PT ;  /* 0x0000008485847212 */ /* 0x000fe400078e3cff */
[----:B0-----:R-:W-:Y:S01]  /*46c0*/  PRMT R120, RZ, 0x7610, R120 ;  /* 0x00007610ff787816 */ /* 0x001fe20000000078 */
[----:B-1----:R-:W-:Y:S01]  /*46d0*/  IMAD.WIDE R122, R198, 0x2, R134 ;  /* 0x00000002c67a7825 */ /* 0x002fe200078e0286 */
[----:B------:R-:W-:-:S04]  /*46e0*/  PRMT R121, RZ, 0x7610, R121 ;  /* 0x00007610ff797816 */ /* 0x000fc80000000079 */
[----:B------:R0:W4:Y:S01]  /*46f0*/  @!P0 LDG.E.U16 R120, desc[UR14][R122.64] ;  /* 0x0000000e7a788981 */ /* 0x000122000c1e1500 */
[----:B------:R-:W-:-:S03]  /*4700*/  LOP3.LUT R133, R133, R132, RZ, 0x3c, !PT ;  /* 0x0000008485857212 */ /* 0x000fc600078e3cff */
[----:B------:R-:W-:Y:S01]  /*4710*/  STS.U16 [R2+UR12+0x1800], R127 ;  /* 0x0018007f02007988 */ /* 0x000fe2000800040c */
[----:B0-----:R-:W-:-:S03]  /*4720*/  IMAD.WIDE R122, R198, 0x2, R124 ;  /* 0x00000002c67a7825 */ /* 0x001fc600078e027c */
[----:B------:R0:W-:Y:S04]  /*4730*/  STS.U16 [R2+UR12+0x1c00], R126 ;  /* 0x001c007e02007988 */ /* 0x0001e8000800040c */
[----:B------:R1:W4:Y:S04]  /*4740*/  @!P0 LDG.E.U16 R121, desc[UR14][R122.64] ;  /* 0x0000000e7a798981 */ /* 0x000328000c1e1500 */
[----:B------:R3:W-:Y:S01]  /*4750*/  STS.U16 [R228+UR12+0x80], R129 ;  /* 0x00008081e4007988 */ /* 0x0007e2000800040c */
[----:B0-----:R-:W-:Y:S01]  /*4760*/  IMAD.WIDE R126, R198, 0x2, R132 ;  /* 0x00000002c67e7825 */ /* 0x001fe200078e0284 */
[----:B-1----:R-:W-:-:S03]  /*4770*/  PRMT R122, RZ, 0x7610, R122 ;  /* 0x00007610ff7a7816 */ /* 0x002fc6000000007a */
[----:B---3--:R-:W-:Y:S02]  /*4780*/  IMAD.MOV.U32 R129, RZ, RZ, R128 ;  /* 0x000000ffff817224 */ /* 0x008fe400078e0080 */
[----:B------:R-:W-:Y:S01]  /*4790*/  IMAD.MOV.U32 R128, RZ, RZ, R194 ;  /* 0x000000ffff807224 */ /* 0x000fe200078e00c2 */
[----:B------:R0:W3:Y:S01]  /*47a0*/  @!P0 LDG.E.U16 R122, desc[UR14][R126.64] ;  /* 0x0000000e7e7a8981 */ /* 0x0000e2000c1e1500 */
[----:B------:R-:W-:Y:S02]  /*47b0*/  PRMT R123, RZ, 0x7610, R123 ;  /* 0x00007610ff7b7816 */ /* 0x000fe4000000007b */
[----:B0-----:R-:W-:Y:S01]  /*47c0*/  IMAD.WIDE R126, R198, 0x2, R128 ;  /* 0x00000002c67e7825 */ /* 0x001fe200078e0280 */
[----:B------:R0:W-:Y:S04]  /*47d0*/  STS.U16 [R228+UR12+0x480], R192 ;  /* 0x000480c0e4007988 */ /* 0x0001e8000800040c */
[----:B------:R1:W3:Y:S01]  /*47e0*/  @!P0 LDG.E.U16 R123, desc[UR14][R126.64] ;  /* 0x0000000e7e7b8981 */ /* 0x0002e2000c1e1500 */
[----:B0-----:R-:W-:Y:S01]  /*47f0*/  PRMT R192, RZ, 0x7610, R192 ;  /* 0x00007610ffc07816 */ /* 0x001fe200000000c0 */
[----:B-1----:R-:W-:-:S02]  /*4800*/  IMAD.MOV.U32 R126, RZ, RZ, R158 ;  /* 0x000000ffff7e7224 */ /* 0x002fc400078e009e */
[----:B------:R-:W-:Y:S02]  /*4810*/  IMAD.MOV.U32 R127, RZ, RZ, R159 ;  /* 0x000000ffff7f7224 */ /* 0x000fe400078e009f */
[C---:B------:R-:W-:Y:S01]  /*4820*/  IMAD.WIDE R158, R198.reuse, 0x2, R126 ;  /* 0x00000002c69e7825 */ /* 0x040fe200078e027e */
[----:B------:R0:W-:Y:S04]  /*4830*/  STS.U16 [R228+UR12+0x880], R161 ;  /* 0x000880a1e4007988 */ /* 0x0001e8000800040c */
[----:B------:R1:W3:Y:S02]  /*4840*/  @!P0 LDG.E.U16 R192, desc[UR14][R158.64] ;  /* 0x0000000e9ec08981 */ /* 0x0002e4000c1e1500 */
[--C-:B-1----:R-:W-:Y:S02]  /*4850*/  IMAD.MOV.U32 R158, RZ, RZ, R193.reuse ;  /* 0x000000ffff9e7224 */ /* 0x102fe400078e00c1 */
[----:B------:R-:W-:Y:S01]  /*4860*/  IMAD.MOV.U32 R159, RZ, RZ, R160 ;  /* 0x000000ffff9f7224 */ /* 0x000fe200078e00a0 */
[----:B------:R-:W-:Y:S01]  /*4870*/  PRMT R193, RZ, 0x7610, R193 ;  /* 0x00007610ffc17816 */ /* 0x000fe200000000c1 */
[----:B0-----:R-:W-:Y:S01]  /*4880*/  IMAD.WIDE R160, R198, 0x2, R158 ;  /* 0x00000002c6a07825 */ /* 0x001fe200078e029e */
[----:B------:R0:W-:Y:S04]  /*4890*/  STS.U16 [R228+UR12+0xc80], R163 ;  /* 0x000c80a3e4007988 */ /* 0x0001e8000800040c */
[----:B------:R1:W3:Y:S01]  /*48a0*/  @!P0 LDG.E.U16 R193, desc[UR14][R160.64] ;  /* 0x0000000ea0c18981 */ /* 0x0002e2000c1e1500 */
[----:B------:R-:W-:Y:S01]  /*48b0*/  PRMT R194, RZ, 0x7610, R194 ;  /* 0x00007610ffc27816 */ /* 0x000fe200000000c2 */
[----:B-1----:R-:W-:-:S02]  /*48c0*/  IMAD.MOV.U32 R160, RZ, RZ, R191 ;  /* 0x000000ffffa07224 */ /* 0x002fc400078e00bf */
[----:B------:R-:W-:Y:S02]  /*48d0*/  IMAD.MOV.U32 R161, RZ, RZ, R162 ;  /* 0x000000ffffa17224 */ /* 0x000fe400078e00a2 */
[----:B0-----:R-:W-:Y:S01]  /*48e0*/  IMAD.WIDE R162, R198, 0x2, R160 ;  /* 0x00000002c6a27825 */ /* 0x001fe200078e02a0 */
[----:B------:R0:W-:Y:S04]  /*48f0*/  STS.U16 [R228+UR12+0x1080], R165 ;  /* 0x001080a5e4007988 */ /* 0x0001e8000800040c */
[----:B------:R1:W3:Y:S01]  /*4900*/  @!P0 LDG.E.U16 R194, desc[UR14][R162.64] ;  /* 0x0000000ea2c28981 */ /* 0x0002e2000c1e1500 */
[----:B------:R-:W-:Y:S01]  /*4910*/  PRMT R202, RZ, 0x7610, R202 ;  /* 0x00007610ffca7816 */ /* 0x000fe200000000ca */
[----:B-1----:R-:W-:Y:S02]  /*4920*/  IMAD.MOV.U32 R162, RZ, RZ, R189 ;  /* 0x000000ffffa27224 */ /* 0x002fe400078e00bd */
[----:B------:R-:W-:-:S02]  /*4930*/  IMAD.MOV.U32 R163, RZ, RZ, R164 ;  /* 0x000000ffffa37224 */ /* 0x000fc400078e00a4 */
[----:B0-----:R-:W-:Y:S01]  /*4940*/  IMAD.WIDE R164, R198, 0x2, R162 ;  /* 0x00000002c6a47825 */ /* 0x001fe200078e02a2 */
[----:B------:R-:W-:-:S04]  /*4950*/  PRMT R207, RZ, 0x7610, R207 ;  /* 0x00007610ffcf7816 */ /* 0x000fc800000000cf */
[----:B------:R0:W3:Y:S02]  /*4960*/  @!P0 LDG.E.U16 R202, desc[UR14][R164.64] ;  /* 0x0000000ea4ca8981 */ /* 0x0000e4000c1e1500 */
[----:B0-----:R-:W-:Y:S02]  /*4970*/  IMAD.MOV.U32 R164, RZ, RZ, R167 ;  /* 0x000000ffffa47224 */ /* 0x001fe400078e00a7 */
[----:B------:R-:W-:Y:S02]  /*4980*/  IMAD.MOV.U32 R165, RZ, RZ, R166 ;  /* 0x000000ffffa57224 */ /* 0x000fe400078e00a6 */
[----:B------:R-:W-:Y:S01]  /*4990*/  IMAD.WIDE R166, R198, 0x2, R164 ;  /* 0x00000002c6a67825 */ /* 0x000fe200078e02a4 */
        /* <DEDUP_REMOVED lines=20> */
[----:B-----5:R-:W-:Y:S04]  /*4ae0*/  STS.U16 [R228+UR12+0x1480], R187 ;  /* 0x001480bbe4007988 */ /* 0x020fe8000800040c */
[----:B------:R0:W5:Y:S04]  /*4af0*/  @!P0 LDG.E.U16 R227, desc[UR14][R174.64] ;  /* 0x0000000eaee38981 */ /* 0x000168000c1e1500 */
[----:B--2---:R-:W-:Y:S04]  /*4b00*/  STS.U16 [R228+UR12+0x1880], R185 ;  /* 0x001880b9e4007988 */ /* 0x004fe8000800040c */
[----:B------:R-:W-:Y:S01]  /*4b10*/  STS.U16 [R228+UR12+0x1c80], R183 ;  /* 0x001c80b7e4007988 */ /* 0x000fe2000800040c */
[----:B0-----:R-:W-:-:S02]  /*4b20*/  IMAD.MOV.U32 R174, RZ, RZ, R195 ;  /* 0x000000ffffae7224 */ /* 0x001fc400078e00c3 */
[----:B------:R-:W-:Y:S01]  /*4b30*/  IMAD.MOV.U32 R175, RZ, RZ, R176 ;  /* 0x000000ffffaf7224 */ /* 0x000fe200078e00b0 */
[----:B------:R0:W-:Y:S01]  /*4b40*/  STS.U16 [R226+UR12+0x900], R177 ;  /* 0x000900b1e2007988 */ /* 0x0001e2000800040c */
[----:B------:R-:W-:Y:S01]  /*4b50*/  PRMT R195, RZ, 0x7610, R195 ;  /* 0x00007610ffc37816 */ /* 0x000fe200000000c3 */
[----:B0-----:R-:W-:Y:S02]  /*4b60*/  IMAD.WIDE R176, R198, 0x2, R174 ;  /* 0x00000002c6b07825 */ /* 0x001fe400078e02ae */
[----:B------:R-:W-:Y:S04]  /*4b70*/  STS.U16 [R226+UR12+0x500], R179 ;  /* 0x000500b3e2007988 */ /* 0x000fe8000800040c */
[----:B------:R0:W2:Y:S04]  /*4b80*/  @!P0 LDG.E.U16 R195, desc[UR14][R176.64] ;  /* 0x0000000eb0c38981 */ /* 0x0000a8000c1e1500 */
[----:B------:R1:W-:Y:S01]  /*4b90*/  STS.U16 [R226+UR12+0xd00], R178 ;  /* 0x000d00b2e2007988 */ /* 0x0003e2000800040c */
[----:B0-----:R-:W-:-:S02]  /*4ba0*/  IMAD.MOV.U32 R176, RZ, RZ, R197 ;  /* 0x000000ffffb07224 */ /* 0x001fc400078e00c5 */
[--C-:B------:R-:W-:Y:S01]  /*4bb0*/  IMAD.MOV.U32 R177, RZ, RZ, R196.reuse ;  /* 0x000000ffffb17224 */ /* 0x100fe200078e00c4 */
[----:B------:R-:W-:Y:S01]  /*4bc0*/  PRMT R196, RZ, 0x7610, R196 ;  /* 0x00007610ffc47816 */ /* 0x000fe200000000c4 */
[----:B-1----:R-:W-:Y:S01]  /*4bd0*/  IMAD.WIDE R178, R198, 0x2, R176 ;  /* 0x00000002c6b27825 */ /* 0x002fe200078e02b0 */
[----:B------:R-:W-:Y:S04]  /*4be0*/  STS.U16 [R226+UR12+0x100], R181 ;  /* 0x000100b5e2007988 */ /* 0x000fe8000800040c */
[----:B------:R0:W5:Y:S01]  /*4bf0*/  @!P0 LDG.E.U16 R196, desc[UR14][R178.64] ;  /* 0x0000000eb2c48981 */ /* 0x000162000c1e1500 */
[----:B------:R-:W-:-:S03]  /*4c00*/  PRMT R197, RZ, 0x7610, R197 ;  /* 0x00007610ffc57816 */ /* 0x000fc600000000c5 */
[----:B------:R1:W-:Y:S01]  /*4c10*/  STS.U16 [R226+UR12+0x1100], R180 ;  /* 0x001100b4e2007988 */ /* 0x0003e2000800040c */
[----:B0-----:R-:W-:Y:S02]  /*4c20*/  IMAD.MOV.U32 R178, RZ, RZ, R200 ;  /* 0x000000ffffb27224 */ /* 0x001fe400078e00c8 */
[----:B------:R-:W-:Y:S02]  /*4c30*/  IMAD.MOV.U32 R179, RZ, RZ, R199 ;  /* 0x000000ffffb37224 */ /* 0x000fe400078e00c7 */
[----:B-1----:R-:W-:Y:S01]  /*4c40*/  IMAD.WIDE R180, R198, 0x2, R178 ;  /* 0x00000002c6b47825 */ /* 0x002fe200078e02b2 */
[----:B------:R0:W-:Y:S04]  /*4c50*/  STS.U16 [R226+UR12+0x1500], R182 ;  /* 0x001500b6e2007988 */ /* 0x0001e8000800040c */
[----:B------:R1:W5:Y:S01]  /*4c60*/  @!P0 LDG.E.U16 R197, desc[UR14][R180.64] ;  /* 0x0000000eb4c58981 */ /* 0x000362000c1e1500 */
[----:B------:R-:W-:Y:S01]  /*4c70*/  PRMT R199, RZ, 0x7610, R199 ;  /* 0x00007610ffc77816 */ /* 0x000fe200000000c7 */
[----:B-1----:R-:W-:-:S02]  /*4c80*/  IMAD.MOV.U32 R180, RZ, RZ, R203 ;  /* 0x000000ffffb47224 */ /* 0x002fc400078e00cb */
[----:B------:R-:W-:Y:S02]  /*4c90*/  IMAD.MOV.U32 R181, RZ, RZ, R201 ;  /* 0x000000ffffb57224 */ /* 0x000fe400078e00c9 */
[----:B0-----:R-:W-:Y:S01]  /*4ca0*/  IMAD.WIDE R182, R198, 0x2, R180 ;  /* 0x00000002c6b67825 */ /* 0x001fe200078e02b4 */
[----:B----4-:R0:W-:Y:S04]  /*4cb0*/  STS.U16 [R226+UR12+0x1900], R184 ;  /* 0x001900b8e2007988 */ /* 0x0101e8000800040c */
[----:B------:R1:W4:Y:S01]  /*4cc0*/  @!P0 LDG.E.U16 R199, desc[UR14][R182.64] ;  /* 0x0000000eb6c78981 */ /* 0x000322000c1e1500 */
[----:B------:R-:W-:Y:S01]  /*4cd0*/  PRMT R200, RZ, 0x7610, R200 ;  /* 0x00007610ffc87816 */ /* 0x000fe200000000c8 */
[----:B-1----:R-:W-:Y:S02]  /*4ce0*/  IMAD.MOV.U32 R182, RZ, RZ, R205 ;  /* 0x000000ffffb67224 */ /* 0x002fe400078e00cd */
[----:B------:R-:W-:-:S02]  /*4cf0*/  IMAD.MOV.U32 R183, RZ, RZ, R204 ;  /* 0x000000ffffb77224 */ /* 0x000fc400078e00cc */
[C---:B0-----:R-:W-:Y:S01]  /*4d00*/  IMAD.WIDE R184, R198.reuse, 0x2, R182 ;  /* 0x00000002c6b87825 */ /* 0x041fe200078e02b6 */
[----:B------:R0:W-:Y:S04]  /*4d10*/  STS.U16 [R226+UR12+0x1d00], R186 ;  /* 0x001d00bae2007988 */ /* 0x0001e8000800040c */
[----:B------:R1:W5:Y:S01]  /*4d20*/  @!P0 LDG.E.U16 R200, desc[UR14][R184.64] ;  /* 0x0000000eb8c88981 */ /* 0x000362000c1e1500 */
[----:B------:R-:W-:Y:S01]  /*4d30*/  PRMT R201, RZ, 0x7610, R201 ;  /* 0x00007610ffc97816 */ /* 0x000fe200000000c9 */
[----:B-1----:R-:W-:Y:S02]  /*4d40*/  IMAD.MOV.U32 R184, RZ, RZ, R209 ;  /* 0x000000ffffb87224 */ /* 0x002fe400078e00d1 */
[----:B------:R-:W-:Y:S02]  /*4d50*/  IMAD.MOV.U32 R185, RZ, RZ, R208 ;  /* 0x000000ffffb97224 */ /* 0x000fe400078e00d0 */
[----:B0-----:R-:W-:Y:S01]  /*4d60*/  IMAD.WIDE R186, R198, 0x2, R184 ;  /* 0x00000002c6ba7825 */ /* 0x001fe200078e02b8 */
[----:B------:R0:W-:Y:S04]  /*4d70*/  STS.U16 [R225+UR12+0x180], R188 ;  /* 0x000180bce1007988 */ /* 0x0001e8000800040c */
[----:B------:R1:W4:Y:S01]  /*4d80*/  @!P0 LDG.E.U16 R201, desc[UR14][R186.64] ;  /* 0x0000000ebac98981 */ /* 0x000322000c1e1500 */
[----:B------:R-:W-:Y:S01]  /*4d90*/  PRMT R203, RZ, 0x7610, R203 ;  /* 0x00007610ffcb7816 */ /* 0x000fe200000000cb */
[----:B-1----:R-:W-:-:S02]  /*4da0*/  IMAD.MOV.U32 R186, RZ, RZ, R211 ;  /* 0x000000ffffba7224 */ /* 0x002fc400078e00d3 */
[----:B------:R-:W-:Y:S02]  /*4db0*/  IMAD.MOV.U32 R187, RZ, RZ, R210 ;  /* 0x000000ffffbb7224 */ /* 0x000fe400078e00d2 */
[----:B0-----:R-:W-:Y:S01]  /*4dc0*/  IMAD.WIDE R188, R198, 0x2, R186 ;  /* 0x00000002c6bc7825 */ /* 0x001fe200078e02ba */
[----:B------:R0:W-:Y:S04]  /*4dd0*/  STS.U16 [R225+UR12+0x580], R190 ;  /* 0x000580bee1007988 */ /* 0x0001e8000800040c */
[----:B------:R1:W4:Y:S01]  /*4de0*/  @!P0 LDG.E.U16 R203, desc[UR14][R188.64] ;  /* 0x0000000ebccb8981 */ /* 0x000322000c1e1500 */
[----:B------:R-:W-:Y:S01]  /*4df0*/  PRMT R204, RZ, 0x7610, R204 ;  /* 0x00007610ffcc7816 */ /* 0x000fe200000000cc */
[----:B-1----:R-:W-:Y:S02]  /*4e00*/  IMAD.MOV.U32 R188, RZ, RZ, R214 ;  /* 0x000000ffffbc7224 */ /* 0x002fe400078e00d6 */
[----:B------:R-:W-:-:S02]  /*4e10*/  IMAD.MOV.U32 R189, RZ, RZ, R213 ;  /* 0x000000ffffbd7224 */ /* 0x000fc400078e00d5 */
[----:B0-----:R-:W-:-:S05]  /*4e20*/  IMAD.WIDE R190, R198, 0x2, R188 ;  /* 0x00000002c6be7825 */ /* 0x001fca00078e02bc */
[----:B------:R-:W4:Y:S04]  /*4e30*/  @!P0 LDG.E.U16 R204, desc[UR14][R190.64] ;  /* 0x0000000ebecc8981 */ /* 0x000f28000c1e1500 */
[----:B------:R-:W-:Y:S04]  /*4e40*/  STS.U16 [R225+UR12+0x980], R15 ;  /* 0x0009800fe1007988 */ /* 0x000fe8000800040c */
        /* <DEDUP_REMOVED lines=29> */
[----:B------:R0:W-:Y:S04]  /*5020*/  STS.U16 [R220+UR12+0x380], R10 ;  /* 0x0003800adc007988 */ /* 0x0001e8000800040c */
        /* <DEDUP_REMOVED lines=11> */
[----:B---3--:R-:W-:Y:S04]  /*50e0*/  STS.U16 [R0+UR12+0x5000], R193 ;  /* 0x005000c100007988 */ /* 0x008fe8000800040c */
[----:B------:R-:W-:Y:S04]  /*50f0*/  STS.U16 [R0+UR12+0x5400], R212 ;  /* 0x005400d400007988 */ /* 0x000fe8000800040c */
[----:B--2---:R-:W-:Y:S01]  /*5100*/  STS.U16 [R0+UR12+0x5800], R195 ;  /* 0x005800c300007988 */ /* 0x004fe2000800040c */
[----:B------:R-:W-:-:S03]  /*5110*/  R2UR UR4, R215 ;  /* 0x00000000d70472ca */ /* 0x000fc600000e0000 */
[----:B-----5:R-:W-:Y:S04]  /*5120*/  STS.U16 [R0+UR12+0x5c00], R200 ;  /* 0x005c00c800007988 */ /* 0x020fe8000800040c */
[----:B------:R-:W-:Y:S04]  /*5130*/  STS.U16 [R219+UR12+0x4100], R110 ;  /* 0x0041006edb007988 */ /* 0x000fe8000800040c */
[----:B------:R-:W-:Y:S04]  /*5140*/  STS.U16 [R219+UR12+0x4500], R114 ;  /* 0x00450072db007988 */ /* 0x000fe8000800040c */
[----:B------:R-:W-:Y:S04]  /*5150*/  STS.U16 [R219+UR12+0x4900], R118 ;  /* 0x00490076db007988 */ /* 0x000fe8000800040c */
[----:B------:R-:W-:Y:S04]  /*5160*/  STS.U16 [R219+UR12+0x4d00], R122 ;  /* 0x004d007adb007988 */ /* 0x000fe8000800040c */
[----:B------:R-:W-:Y:S04]  /*5170*/  STS.U16 [R219+UR12+0x5100], R194 ;  /* 0x005100c2db007988 */ /* 0x000fe8000800040c */
[----:B------:R-:W-:Y:S04]  /*5180*/  STS.U16 [R219+UR12+0x5500], R217 ;  /* 0x005500d9db007988 */ /* 0x000fe8000800040c */
[----:B------:R-:W-:Y:S04]  /*5190*/  STS.U16 [R219+UR12+0x5900], R196 ;  /* 0x005900c4db007988 */ /* 0x000fe8000800040c */
[----:B----4-:R-:W-:Y:S04]  /*51a0*/  STS.U16 [R219+UR12+0x5d00], R201 ;  /* 0x005d00c9db007988 */ /* 0x010fe8000800040c */
        /* <DEDUP_REMOVED lines=15> */
[----:B------:R2:W-:Y:S01]  /*52a0*/  STS.U16 [R216+UR12+0x5f00], R204 ;  /* 0x005f00ccd8007988 */ /* 0x0005e2000800040c */
[----:B------:R3:W-:Y:S06]  /*52b0*/  MEMBAR.ALL.CTA ;  /* 0x0000000000007992 */ /* 0x0007ec0000008000 */
[----:B---3--:R-:W3:Y:S02]  /*52c0*/  FENCE.VIEW.ASYNC.S ;  /* 0x00000000000073c6 */ /* 0x008ee40000000000 */
[----:B---3--:R-:W-:Y:S06]  /*52d0*/  BAR.SYNC.DEFER_BLOCKING 0x0 ;  /* 0x0000000000007b1d */ /* 0x008fec0000010000 */
[----:B------:R-:W-:Y:S01]  /*52e0*/  UMOV UR5, 0x40000040 ;  /* 0x4000004000057882 */ /* 0x000fe20000000000 */
[----:B------:R-:W-:-:S06]  /*52f0*/  WARPGROUP.ARRIVE ;  /* 0x00000000000079c5 */ /* 0x000fcc0000000000 */
[----:B------:R-:W-:Y:S04]  /*5300*/  HGMMA.64x64x16.F32.BF16 R56, gdesc[UR4].tnspA, R56 ;  /* 0x20e00000043879f0 */ /* 0x000fe80008701838 */
[----:B------:R-:W-:Y:S01]  /*5310*/  HGMMA.64x64x16.F32.BF16 R56, gdesc[UR8].tnspA, R56 ;  /* 0x20e00000083879f0 */ /* 0x000fe20008701838 */
[----:B------:R-:W-:-:S03]  /*5320*/  UMOV UR26, UR6 ;  /* 0x00000006001a7c82 */ /* 0x000fc60008000000 */
[----:B------:R-:W-:Y:S01]  /*5330*/  HGMMA.64x64x16.F32.BF16 R56, gdesc[UR16].tnspA, R56 ;  /* 0x20e00000103879f0 */ /* 0x000fe20008701838 */
[----:B------:R-:W-:-:S03]  /*5340*/  UMOV UR27, UR7 ;  /* 0x00000007001b7c82 */ /* 0x000fc60008000000 */
[----:B------:R-:W-:Y:S04]  /*5350*/  HGMMA.64x64x16.F32.BF16 R56, gdesc[UR20].tnspA, R56 ;  /* 0x20e00000143879f0 */ /* 0x000fe80008701838 */
[----:B------:R-:W-:Y:S01]  /*5360*/  HGMMA.64x64x16.F32.BF16 R24, gdesc[UR24].tnspA, R24 ;  /* 0x20e00000181879f0 */ /* 0x000fe20008701818 */
[----:B------:R-:W-:Y:S01]  /*5370*/  UMOV UR30, UR10 ;  /* 0x0000000a001e7c82 */ /* 0x000fe20008000000 */
[----:B------:R-:W-:Y:S02]  /*5380*/  UMOV UR31, UR11 ;  /* 0x0000000b001f7c82 */ /* 0x000fe40008000000 */
[----:B------:R-:W-:Y:S01]  /*5390*/  HGMMA.64x64x16.F32.BF16 R24, gdesc[UR28].tnspA, R24 ;  /* 0x20e000001c1879f0 */ /* 0x000fe20008701818 */
[----:B------:R-:W-:Y:S01]  /*53a0*/  UMOV UR34, UR18 ;  /* 0x0000001200227c82 */ /* 0x000fe20008000000 */
[----:B------:R-:W-:-:S02]  /*53b0*/  UMOV UR35, UR19 ;  /* 0x0000001300237c82 */ /* 0x000fc40008000000 */
[----:B------:R-:W-:Y:S01]  /*53c0*/  HGMMA.64x64x16.F32.BF16 R24, gdesc[UR32].tnspA, R24 ;  /* 0x20e00000201879f0 */ /* 0x000fe20008701818 */
[----:B------:R-:W-:Y:S01]  /*53d0*/  UMOV UR38, UR22 ;  /* 0x0000001600267c82 */ /* 0x000fe20008000000 */
[----:B------:R-:W-:Y:S01]  /*53e0*/  UMOV UR39, UR23 ;  /* 0x0000001700277c82 */ /* 0x000fe20008000000 */
[----:B------:R-:W-:Y:S02]  /*53f0*/  VIADD R6, R6, 0xffffffff ;  /* 0xffffffff06067836 */ /* 0x000fe40000000000 */
[----:B0-----:R-:W-:-:S03]  /*5400*/  IMAD.WIDE R10, R206, 0x2, R124 ;  /* 0x00000002ce0a7825 */ /* 0x001fc600078e027c */
[----:B------:R-:W-:Y:S01]  /*5410*/  ISETP.NE.U32.AND P0, PT, R6, RZ, PT ;  /* 0x000000ff0600720c */ /* 0x000fe20003f05070 */
[C---:B------:R-:W-:Y:S01]  /*5420*/  IMAD.WIDE R8, R206.reuse, 0x2, R134 ;  /* 0x00000002ce087825 */ /* 0x040fe200078e0286 */
[----:B------:R-:W-:Y:S03]  /*5430*/  HGMMA.64x64x16.F32.BF16 R24, gdesc[UR36].tnspA, R24, gsb0 ;  /* 0x20e00000241879f0 */ /* 0x000fe60008001818 */
[----:B------:R-:W-:-:S04]  /*5440*/  IMAD.WIDE R176, R206, 0x2, R176 ;  /* 0x00000002ceb07825 */ /* 0x000fc800078e02b0 */
[----:B------:R-:W-:-:S04]  /*5450*/  IMAD.WIDE R174, R206, 0x2, R174 ;  /* 0x00000002ceae7825 */ /* 0x000fc800078e02ae */
[----:B------:R-:W-:Y:S02]  /*5460*/  IMAD.MOV.U32 R125, RZ, RZ, R10 ;  /* 0x000000ffff7d7224 */ /* 0x000fe400078e000a */
[----:B------:R-:W-:Y:S02]  /*5470*/  IMAD.MOV.U32 R124, RZ, RZ, R11 ;  /* 0x000000ffff7c7224 */ /* 0x000fe400078e000b */
[----:B------:R-:W-:Y:S02]  /*5480*/  IMAD.MOV.U32 R135, RZ, RZ, R8 ;  /* 0x000000ffff877224 */ /* 0x000fe400078e0008 */
[----:B------:R-:W-:Y:S02]  /*5490*/  IMAD.MOV.U32 R134, RZ, RZ, R9 ;  /* 0x000000ffff867224 */ /* 0x000fe400078e0009 */
[----:B------:R-:W-:-:S04]  /*54a0*/  IMAD.WIDE R172, R206, 0x2, R172 ;  /* 0x00000002ceac7825 */ /* 0x000fc800078e02ac */
[----:B------:R-:W-:-:S04]  /*54b0*/  IMAD.WIDE R10, R206, 0x2, R136 ;  /* 0x00000002ce0a7825 */ /* 0x000fc800078e0288 */
[----:B------:R-:W-:-:S04]  /*54c0*/  IMAD.WIDE R8, R206, 0x2, R140 ;  /* 0x00000002ce087825 */ /* 0x000fc800078e028c */
[----:B------:R-:W-:-:S04]  /*54d0*/  IMAD.WIDE R170, R206, 0x2, R170 ;  /* 0x00000002ceaa7825 */ /* 0x000fc800078e02aa */
[----:B-1----:R-:W-:Y:S02]  /*54e0*/  IMAD.MOV.U32 R197, RZ, RZ, R176 ;  /* 0x000000ffffc57224 */ /* 0x002fe400078e00b0 */
[----:B------:R-:W-:-:S04]  /*54f0*/  IMAD.WIDE R168, R206, 0x2, R168 ;  /* 0x00000002cea87825 */ /* 0x000fc800078e02a8 */
[----:B------:R-:W-:-:S04]  /*5500*/  IMAD.WIDE R188, R206, 0x2, R188 ;  /* 0x00000002cebc7825 */ /* 0x000fc800078e02bc */
[----:B------:R-:W-:Y:S02]  /*5510*/  IMAD.MOV.U32 R176, RZ, RZ, R175 ;  /* 0x000000ffffb07224 */ /* 0x000fe400078e00af */
[----:B------:R-:W-:-:S04]  /*5520*/  IMAD.WIDE R166, R206, 0x2, R166 ;  /* 0x00000002cea67825 */ /* 0x000fc800078e02a6 */
[----:B------:R-:W-:-:S04]  /*5530*/  IMAD.WIDE R160, R206, 0x2, R160 ;  /* 0x00000002cea07825 */ /* 0x000fc800078e02a0 */
[----:B------:R-:W-:Y:S02]  /*5540*/  IMAD.MOV.U32 R195, RZ, RZ, R174 ;  /* 0x000000ffffc37224 */ /* 0x000fe400078e00ae */
[----:B------:R-:W-:Y:S02]  /*5550*/  IMAD.MOV.U32 R175, RZ, RZ, R172 ;  /* 0x000000ffffaf7224 */ /* 0x000fe400078e00ac */
[----:B------:R-:W-:-:S04]  /*5560*/  IMAD.WIDE R164, R206, 0x2, R164 ;  /* 0x00000002cea47825 */ /* 0x000fc800078e02a4 */
[----:B------:R-:W-:-:S04]  /*5570*/  IMAD.WIDE R162, R206, 0x2, R162 ;  /* 0x00000002cea27825 */ /* 0x000fc800078e02a2 */
[----:B------:R-:W-:-:S04]  /*5580*/  IMAD.WIDE R158, R206, 0x2, R158 ;  /* 0x00000002ce9e7825 */ /* 0x000fc800078e029e */
[----:B------:R-:W-:-:S04]  /*5590*/  IMAD.WIDE R128, R206, 0x2, R128 ;  /* 0x00000002ce807825 */ /* 0x000fc800078e0280 */
[----:B------:R-:W-:Y:S02]  /*55a0*/  IMAD.MOV.U32 R137, RZ, RZ, R10 ;  /* 0x000000ffff897224 */ /* 0x000fe400078e000a */
[----:B------:R-:W-:Y:S02]  /*55b0*/  IMAD.MOV.U32 R136, RZ, RZ, R11 ;  /* 0x000000ffff887224 */ /* 0x000fe400078e000b */
[----:B------:R-:W-:Y:S02]  /*55c0*/  IMAD.MOV.U32 R141, RZ, RZ, R8 ;  /* 0x000000ffff8d7224 */ /* 0x000fe400078e0008 */
[----:B------:R-:W-:Y:S01]  /*55d0*/  IMAD.MOV.U32 R140, RZ, RZ, R9 ;  /* 0x000000ffff8c7224 */ /* 0x000fe200078e0009 */
[----:B------:R-:W-:Y:S02]  /*55e0*/  WARPGROUP.DEPBAR.LE gsb0, 0x0 ;  /* 0x00008000000079c5 */ /* 0x000fe40000010000 */
[----:B------:R-:W-:-:S04]  /*55f0*/  IMAD.WIDE R186, R206, 0x2, R186 ;  /* 0x00000002ceba7825 */ /* 0x000fc800078e02ba */
[----:B------:R-:W-:-:S04]  /*5600*/  IMAD.WIDE R184, R206, 0x2, R184 ;  /* 0x00000002ceb87825 */ /* 0x000fc800078e02b8 */
[----:B------:R-:W-:-:S04]  /*5610*/  IMAD.WIDE R182, R206, 0x2, R182 ;  /* 0x00000002ceb67825 */ /* 0x000fc800078e02b6 */
        /* <DEDUP_REMOVED lines=11> */
[----:B------:R-:W-:Y:S02]  /*56d0*/  IMAD.MOV.U32 R170, RZ, RZ, R169 ;  /* 0x000000ffffaa7224 */ /* 0x000fe400078e00a9 */
[----:B------:R-:W-:Y:S02]  /*56e0*/  IMAD.MOV.U32 R168, RZ, RZ, R167 ;  /* 0x000000ffffa87224 */ /* 0x000fe400078e00a7 */
[----:B------:R-:W-:-:S02]  /*56f0*/  IMAD.MOV.U32 R191, RZ, RZ, R160 ;  /* 0x000000ffffbf7224 */ /* 0x000fc400078e00a0 */
        /* <DEDUP_REMOVED lines=12> */
[----:B--2---:R-:W-:Y:S02]  /*57c0*/  IMAD.MOV.U32 R204, RZ, RZ, R183 ;  /* 0x000000ffffcc7224 */ /* 0x004fe400078e00b7 */
        /* <DEDUP_REMOVED lines=13> */
[----:B------:R-:W-:-:S04]  /*58a0*/  IMAD.WIDE R130, R206, 0x2, R130 ;  /* 0x00000002ce827825 */ /* 0x000fc800078e0282 */
[----:B------:R-:W-:Y:S02]  /*58b0*/  IMAD.MOV.U32 R143, RZ, RZ, R10 ;  /* 0x000000ffff8f7224 */ /* 0x000fe400078e000a */
        /* <DEDUP_REMOVED lines=9> */
[----:B------:R-:W-:-:S04]  /*5950*/  IMAD.WIDE R148, R230, 0x2, R148 ;  /* 0x00000002e6947825 */ /* 0x000fc800078e0294 */
[----:B------:R-:W-:Y:S01]  /*5960*/  VIADD R5, R5, 0xffffffc0 ;  /* 0xffffffc005057836 */ /* 0x000fe20000000000 */
[----:B------:R-:W-:Y:S06]  /*5970*/  @P0 BRA `(.L_x_1) ;  /* 0xffffffd4001c0947 */ /* 0x000fec000383ffff */
[----:B------:R-:W-:Y:S02]  /*5980*/  F2FP.BF16.F32.PACK_AB R55, R55, R54 ;  /* 0x000000363737723e */ /* 0x000fe400000010ff */
[----:B------:R-:W-:Y:S02]  /*5990*/  F2FP.BF16.F32.PACK_AB R51, R51, R50 ;  /* 0x000000323333723e */ /* 0x000fe400000010ff */
[----:B------:R-:W-:Y:S02]  /*59a0*/  F2FP.BF16.F32.PACK_AB R47, R47, R46 ;  /* 0x0000002e2f2f723e */ /* 0x000fe400000010ff */
[----:B------:R-:W-:Y:S02]  /*59b0*/  F2FP.BF16.F32.PACK_AB R43, R43, R42 ;  /* 0x0000002a2b2b723e */ /* 0x000fe400000010ff */
[----:B------:R-:W-:Y:S02]  /*59c0*/  F2FP.BF16.F32.PACK_AB R39, R39, R38 ;  /* 0x000000262727723e */ /* 0x000fe400000010ff */
[----:B------:R-:W-:-:S02]  /*59d0*/  F2FP.BF16.F32.PACK_AB R35, R35, R34 ;  /* 0x000000222323723e */ /* 0x000fc400000010ff */
        /* <DEDUP_REMOVED lines=25> */
[----:B------:R-:W-:-:S07]  /*5b70*/  F2FP.BF16.F32.PACK_AB R8, R57, R56 ;  /* 0x000000383908723e */ /* 0x000fce00000010ff */
.L_x_0:
[----:B------:R-:W0:Y:S01]  /*5b80*/  S2R R14, SR_TID.X ;  /* 0x00000000000e7919 */ /* 0x000e220000002100 */
[----:B------:R-:W-:Y:S01]  /*5b90*/  ULDC.64 UR6, c[0x0][0x228] ;  /* 0x00008a0000067ab9 */ /* 0x000fe20000000a00 */
[----:B------:R-:W-:Y:S01]  /*5ba0*/  ULDC UR4, c[0x0][0x244] ;  /* 0x0000910000047ab9 */ /* 0x000fe20000000800 */
[----:B------:R-:W-:Y:S01]  /*5bb0*/  BAR.SYNC.DEFER_BLOCKING 0x0 ;  /* 0x0000000000007b1d */ /* 0x000fe20000010000 */
[C---:B------:R-:W-:Y:S01]  /*5bc0*/  ISETP.GE.AND P0, PT, R229.reuse, UR6, PT ;  /* 0x00000006e5007c0c */ /* 0x040fe2000bf06270 */
[----:B------:R-:W-:-:S04]  /*5bd0*/  IMAD R229, R229, UR4, RZ ;  /* 0x00000004e5e57c24 */ /* 0x000fc8000f8e02ff */
[----:B------:R-:W-:Y:S01]  /*5be0*/  ULDC.64 UR4, c[0x0][0x220] ;  /* 0x0000880000047ab9 */ /* 0x000fe20000000a00 */
[----:B------:R-:W-:Y:S01]  /*5bf0*/  ULDC UR6, c[0x0][0x248] ;  /* 0x0000920000067ab9 */ /* 0x000fe20000000800 */
[----:B------:R-:W1:Y:S01]  /*5c00*/  S2R R12, SR_CgaCtaId ;  /* 0x00000000000c7919 */ /* 0x000e620000008800 */
[C---:B0-----:R-:W-:Y:S02]  /*5c10*/  IMAD.SHL.U32 R2, R14.reuse, 0x40, RZ ;  /* 0x000000400e027824 */ /* 0x041fe400078e00ff */
[----:B------:R-:W-:-:S03]  /*5c20*/  IMAD.SHL.U32 R0, R14, 0x10, RZ ;  /* 0x000000100e007824 */ /* 0x000fc600078e00ff */
[----:B------:R-:W-:Y:S01]  /*5c30*/  LOP3.LUT R13, R2, 0x400, RZ, 0xc0, !PT ;  /* 0x00000400020d7812 */ /* 0x000fe200078ec0ff */
[----:B------:R-:W-:Y:S01]  /*5c40*/  IMAD.SHL.U32 R2, R14, 0x8, RZ ;  /* 0x000000080e027824 */ /* 0x000fe200078e00ff */
[----:B------:R-:W-:Y:S02]  /*5c50*/  LOP3.LUT R0, R0, 0xf0, RZ, 0xc0, !PT ;  /* 0x000000f000007812 */ /* 0x000fe400078ec0ff */
[----:B------:R-:W-:Y:S02]  /*5c60*/  LOP3.LUT R14, R14, 0x7f, RZ, 0xc0, !PT ;  /* 0x0000007f0e0e7812 */ /* 0x000fe400078ec0ff */
[----:B------:R-:W-:Y:S01]  /*5c70*/  IADD3 R13, R13, UR12, R0 ;  /* 0x0000000c0d0d7c10 */ /* 0x000fe2000fffe000 */
[----:B-1----:R-:W-:Y:S01]  /*5c80*/  IMAD.SHL.U32 R12, R12, 0x40, RZ ;  /* 0x000000400c0c7824 */ /* 0x002fe200078e00ff */
[----:B------:R-:W-:-:S04]  /*5c90*/  LOP3.LUT R0, R2, 0x300, RZ, 0xc0, !PT ;  /* 0x0000030002007812 */ /* 0x000fc800078ec0ff */
[----:B------:R-:W-:Y:S01]  /*5ca0*/  LOP3.LUT R12, R12, 0xc0, RZ, 0xc0, !PT ;  /* 0x000000c00c0c7812 */ /* 0x000fe200078ec0ff */
[----:B------:R-:W-:Y:S01]  /*5cb0*/  IMAD.IADD R59, R0, 0x1, R13 ;  /* 0x00000001003b7824 */ /* 0x000fe200078e020d */
[----:B------:R-:W-:Y:S02]  /*5cc0*/  LEA R0, P6, R229, UR4, 0x1 ;  /* 0x00000004e5007c11 */ /* 0x000fe4000f8c08ff */
[C---:B------:R-:W-:Y:S02]  /*5cd0*/  LOP3.LUT R2, R3.reuse, R12, RZ, 0xfc, !PT ;  /* 0x0000000c03027212 */ /* 0x040fe400078efcff */
[----:B------:R-:W-:Y:S01]  /*5ce0*/  STSM.16.M88.4 [R59], R8 ;  /* 0x000000083b007844 */ /* 0x000fe20000000200 */
[C-C-:B------:R-:W-:Y:S02]  /*5cf0*/  LOP3.LUT R56, R3.reuse, 0x3f, R12.reuse, 0xfe, !PT ;  /* 0x0000003f03387812 */ /* 0x140fe400078efe0c */
[C-C-:B------:R-:W-:Y:S02]  /*5d00*/  LOP3.LUT R57, R3.reuse, 0x3e, R12.reuse, 0xfe, !PT ;  /* 0x0000003e03397812 */ /* 0x140fe400078efe0c */
[----:B------:R-:W-:-:S02]  /*5d10*/  LOP3.LUT R58, R3, 0x3d, R12, 0xfe, !PT ;  /* 0x0000003d033a7812 */ /* 0x000fc400078efe0c */
[C-C-:B------:R-:W-:Y:S02]  /*5d20*/  LOP3.LUT R60, R3.reuse, 0x3c, R12.reuse, 0xfe, !PT ;  /* 0x0000003c033c7812 */ /* 0x140fe400078efe0c */
[C-C-:B------:R-:W-:Y:S02]  /*5d30*/  LOP3.LUT R61, R3.reuse, 0x3b, R12.reuse, 0xfe, !PT ;  /* 0x0000003b033d7812 */ /* 0x140fe400078efe0c */
[C-C-:B------:R-:W-:Y:S02]  /*5d40*/  LOP3.LUT R62, R3.reuse, 0x3a, R12.reuse, 0xfe, !PT ;  /* 0x0000003a033e7812 */ /* 0x140fe400078efe0c */
        /* <DEDUP_REMOVED lines=56> */
[----:B------:R-:W-:Y:S01]  /*60d0*/  LOP3.LUT R3, R3, 0x2, R12, 0xfe, !PT ;  /* 0x0000000203037812 */ /* 0x000fe200078efe0c */
[----:B------:R-:W-:Y:S01]  /*60e0*/  BAR.SYNC.DEFER_BLOCKING 0x0 ;  /* 0x0000000000007b1d */ /* 0x000fe20000010000 */
[----:B------:R-:W-:-:S02]  /*60f0*/  ISETP.LT.AND P2, PT, R17, UR7, !P0 ;  /* 0x0000000711007c0c */ /* 0x000fc4000c741270 */
[----:B------:R-:W-:Y:S02]  /*6100*/  ISETP.LT.AND P1, PT, R3, UR7, !P0 ;  /* 0x0000000703007c0c */ /* 0x000fe4000c721270 */
[----:B------:R-:W-:Y:S02]  /*6110*/  LEA R3, R14, UR12, 0x4 ;  /* 0x0000000c0e037c11 */ /* 0x000fe4000f8e20ff */
[----:B------:R-:W-:Y:S02]  /*6120*/  ISETP.LT.AND P4, PT, R16, UR7, !P0 ;  /* 0x0000000710007c0c */ /* 0x000fe4000c781270 */
[----:B------:R-:W-:Y:S02]  /*6130*/  ISETP.LT.AND P3, PT, R15, UR7, !P0 ;  /* 0x000000070f007c0c */ /* 0x000fe4000c761270 */
[C---:B------:R-:W-:Y:S01]  /*6140*/  ISETP.LT.AND P5, PT, R2.reuse, UR7, !P0 ;  /* 0x0000000702007c0c */ /* 0x040fe2000c7a1270 */
[----:B------:R-:W0:Y:S01]  /*6150*/  LDS.128 R28, [R3] ;  /* 0x00000000031c7984 */ /* 0x000e220000000c00 */
[----:B------:R-:W-:Y:S06]  /*6160*/  BAR.SYNC.DEFER_BLOCKING 0x0 ;  /* 0x0000000000007b1d */ /* 0x000fec0000010000 */
[----:B------:R1:W-:Y:S02]  /*6170*/  STSM.16.M88.4 [R59], R4 ;  /* 0x000000043b007844 */ /* 0x0003e40000000200 */
[----:B------:R-:W-:Y:S01]  /*6180*/  BAR.SYNC.DEFER_BLOCKING 0x0 ;  /* 0x0000000000007b1d */ /* 0x000fe20000010000 */
[----:B-1----:R-:W-:Y:S01]  /*6190*/  IMAD R5, R2, UR6, RZ ;  /* 0x0000000602057c24 */ /* 0x002fe2000f8e02ff */
[----:B------:R-:W-:-:S04]  /*61a0*/  LEA.HI.X.SX32 R2, R229, UR5, 0x1, P6 ;  /* 0x00000005e5027c11 */ /* 0x000fc8000b0f0eff */
[----:B------:R-:W1:Y:S02]  /*61b0*/  LDS.128 R24, [R3] ;  /* 0x0000000003187984 */ /* 0x000e640000000c00 */
[----:B------:R-:W-:Y:S06]  /*61c0*/  BAR.SYNC.DEFER_BLOCKING 0x0 ;  /* 0x0000000000007b1d */ /* 0x000fec0000010000 */
[----:B------:R2:W-:Y:S02]  /*61d0*/  STSM.16.M88.4 [R59], R32 ;  /* 0x000000203b007844 */ /* 0x0005e40000000200 */
[----:B------:R-:W-:Y:S01]  /*61e0*/  BAR.SYNC.DEFER_BLOCKING 0x0 ;  /* 0x0000000000007b1d */ /* 0x000fe20000010000 */
[C---:B--2---:R-:W-:Y:S01]  /*61f0*/  LEA R32, P6, R5.reuse, R0, 0x1 ;  /* 0x0000000005207211 */ /* 0x044fe200078c08ff */
[----:B------:R-:W-:-:S03]  /*6200*/  VIADD R35, R5, UR6 ;  /* 0x0000000605237c36 */ /* 0x000fc60008000000 */
[----:B------:R-:W-:Y:S02]  /*6210*/  LEA.HI.X.SX32 R33, R5, R2, 0x1, P6 ;  /* 0x0000000205217211 */ /* 0x000fe400030f0eff */
[C---:B------:R-:W-:Y:S01]  /*6220*/  LEA R34, P6, R35.reuse, R0, 0x1 ;  /* 0x0000000023227211 */ /* 0x040fe200078c08ff */
[----:B------:R-:W2:Y:S01]  /*6230*/  LDS.128 R20, [R3] ;  /* 0x0000000003147984 */ /* 0x000ea20000000c00 */
[----:B------:R-:W-:Y:S06]  /*6240*/  BAR.SYNC.DEFER_BLOCKING 0x0 ;  /* 0x0000000000007b1d */ /* 0x000fec0000010000 */
[----:B------:R3:W-:Y:S02]  /*6250*/  STSM.16.M88.4 [R59], R36 ;  /* 0x000000243b007844 */ /* 0x0007e40000000200 */
[----:B------:R-:W-:Y:S01]  /*6260*/  BAR.SYNC.DEFER_BLOCKING 0x0 ;  /* 0x0000000000007b1d */ /* 0x000fe20000010000 */
[C---:B---3--:R-:W-:Y:S01]  /*6270*/  VIADD R37, R35.reuse, UR6 ;  /* 0x0000000623257c36 */ /* 0x048fe20008000000 */
[----:B------:R-:W-:-:S03]  /*6280*/  LEA.HI.X.SX32 R35, R35, R2, 0x1, P6 ;  /* 0x0000000223237211 */ /* 0x000fc600030f0eff */
[C---:B------:R-:W-:Y:S01]  /*6290*/  VIADD R39, R37.reuse, UR6 ;  /* 0x0000000625277c36 */ /* 0x040fe20008000000 */
[----:B------:R-:W-:-:S04]  /*62a0*/  LEA R36, P6, R37, R0, 0x1 ;  /* 0x0000000025247211 */ /* 0x000fc800078c08ff */
[----:B------:R-:W-:Y:S02]  /*62b0*/  LEA.HI.X.SX32 R37, R37, R2, 0x1, P6 ;  /* 0x0000000225257211 */ /* 0x000fe400030f0eff */
[C---:B------:R-:W-:Y:S01]  /*62c0*/  LEA R38, P6, R39.reuse, R0, 0x1 ;  /* 0x0000000027267211 */ /* 0x040fe200078c08ff */
[----:B------:R-:W3:Y:S01]  /*62d0*/  LDS.128 R16, [R3] ;  /* 0x0000000003107984 */ /* 0x000ee20000000c00 */
[----:B------:R-:W-:Y:S06]  /*62e0*/  BAR.SYNC.DEFER_BLOCKING 0x0 ;  /* 0x0000000000007b1d */ /* 0x000fec0000010000 */
[----:B------:R4:W-:Y:S02]  /*62f0*/  STSM.16.M88.4 [R59], R40 ;  /* 0x000000283b007844 */ /* 0x0009e40000000200 */
[----:B------:R-:W-:Y:S01]  /*6300*/  BAR.SYNC.DEFER_BLOCKING 0x0 ;  /* 0x0000000000007b1d */ /* 0x000fe20000010000 */
[C---:B----4-:R-:W-:Y:S01]  /*6310*/  VIADD R41, R39.reuse, UR6 ;  /* 0x0000000627297c36 */ /* 0x050fe20008000000 */
[----:B------:R-:W-:-:S02]  /*6320*/  LEA.HI.X.SX32 R39, R39, R2, 0x1, P6 ;  /* 0x0000000227277211 */ /* 0x000fc400030f0eff */
[----:B0-----:R-:W-:Y:S01]  /*6330*/  PRMT R40, R30, 0x7632, R40 ;  /* 0x000076321e287816 */ /* 0x001fe20000000028 */
[----:B------:R-:W-:Y:S01]  /*6340*/  VIADD R43, R41, UR6 ;  /* 0x00000006292b7c36 */ /* 0x000fe20008000000 */
[----:B------:R-:W0:Y:S02]  /*6350*/  LDS.128 R12, [R3] ;  /* 0x00000000030c7984 */ /* 0x000e240000000c00 */
[----:B------:R-:W-:Y:S06]  /*6360*/  BAR.SYNC.DEFER_BLOCKING 0x0 ;  /* 0x0000000000007b1d */ /* 0x000fec0000010000 */
[----:B------:R-:W-:Y:S02]  /*6370*/  STSM.16.M88.4 [R59], R44 ;  /* 0x0000002c3b007844 */ /* 0x000fe40000000200 */
[----:B------:R-:W-:Y:S06]  /*6380*/  BAR.SYNC.DEFER_BLOCKING 0x0 ;  /* 0x0000000000007b1d */ /* 0x000fec0000010000 */
[----:B------:R-:W4:Y:S02]  /*6390*/  LDS.128 R8, [R3] ;  /* 0x0000000003087984 */ /* 0x000f240000000c00 */
[----:B------:R-:W-:Y:S06]  /*63a0*/  BAR.SYNC.DEFER_BLOCKING 0x0 ;  /* 0x0000000000007b1d */ /* 0x000fec0000010000 */
[----:B------:R-:W-:Y:S02]  /*63b0*/  STSM.16.M88.4 [R59], R48 ;  /* 0x000000303b007844 */ /* 0x000fe40000000200 */
[----:B------:R-:W-:Y:S06]  /*63c0*/  BAR.SYNC.DEFER_BLOCKING 0x0 ;  /* 0x0000000000007b1d */ /* 0x000fec0000010000 */
[----:B------:R-:W5:Y:S02]  /*63d0*/  LDS.128 R4, [R3] ;  /* 0x0000000003047984 */ /* 0x000f640000000c00 */
[----:B------:R-:W-:Y:S06]  /*63e0*/  BAR.SYNC.DEFER_BLOCKING 0x0 ;  /* 0x0000000000007b1d */ /* 0x000fec0000010000 */
[----:B------:R-:W-:Y:S02]  /*63f0*/  STSM.16.M88.4 [R59], R52 ;  /* 0x000000343b007844 */ /* 0x000fe40000000200 */
[----:B------:R-:W-:Y:S06]  /*6400*/  BAR.SYNC.DEFER_BLOCKING 0x0 ;  /* 0x0000000000007b1d */ /* 0x000fec0000010000 */
[----:B------:R1:W-:Y:S01]  /*6410*/  @P5 STG.E.U16 desc[UR14][R32.64], R28 ;  /* 0x0000001c20005986 */ /* 0x0003e2000c10150e */
[----:B------:R-:W-:-:S02]  /*6420*/  ISETP.LT.AND P5, PT, R115, UR7, !P0 ;  /* 0x0000000773007c0c */ /* 0x000fc4000c7a1270 */
[----:B-1----:R-:W-:Y:S02]  /*6430*/  PRMT R33, R28, 0x7632, R33 ;  /* 0x000076321c217816 */ /* 0x002fe40000000021 */
[----:B------:R-:W-:-:S03]  /*6440*/  LEA R32, P6, R41, R0, 0x1 ;  /* 0x0000000029207211 */ /* 0x000fc600078c08ff */
[----:B------:R1:W-:Y:S01]  /*6450*/  @P2 STG.E.U16 desc[UR14][R34.64], R33 ;  /* 0x0000002122002986 */ /* 0x0003e2000c10150e */
[----:B------:R-:W-:-:S03]  /*6460*/  ISETP.LT.AND P2, PT, R114, UR7, !P0 ;  /* 0x0000000772007c0c */ /* 0x000fc6000c741270 */
[----:B------:R2:W-:Y:S01]  /*6470*/  @P1 STG.E.U16 desc[UR14][R36.64], R29 ;  /* 0x0000001d24001986 */ /* 0x0005e2000c10150e */
[----:B------:R-:W-:Y:S02]  /*6480*/  ISETP.LT.AND P1, PT, R113, UR7, !P0 ;  /* 0x0000000771007c0c */ /* 0x000fe4000c721270 */
[----:B-1----:R-:W-:Y:S02]  /*6490*/  PRMT R35, R29, 0x7632, R35 ;  /* 0x000076321d237816 */ /* 0x002fe40000000023 */
[----:B------:R-:W-:Y:S02]  /*64a0*/  LEA.HI.X.SX32 R33, R41, R2, 0x1, P6 ;  /* 0x0000000229217211 */ /* 0x000fe400030f0eff */
[C---:B------:R-:W-:Y:S01]  /*64b0*/  LEA R34, P6, R43.reuse, R0, 0x1 ;  /* 0x000000002b227211 */ /* 0x040fe200078c08ff */
[----:B--2---:R-:W-:Y:S01]  /*64c0*/  VIADD R29, R43, UR6 ;  /* 0x000000062b1d7c36 */ /* 0x004fe20008000000 */
[----:B------:R1:W-:Y:S01]  /*64d0*/  @P4 STG.E.U16 desc[UR14][R38.64], R35 ;  /* 0x0000002326004986 */ /* 0x0003e2000c10150e */
[----:B------:R-:W-:-:S02]  /*64e0*/  ISETP.LT.AND P4, PT, R112, UR7, !P0 ;  /* 0x0000000770007c0c */ /* 0x000fc4000c781270 */
[----:B------:R-:W-:Y:S01]  /*64f0*/  VIADD R37, R29, UR6 ;  /* 0x000000061d257c36 */ /* 0x000fe20008000000 */
[----:B------:R2:W-:Y:S01]  /*6500*/  @P3 STG.E.U16 desc[UR14][R32.64], R30 ;  /* 0x0000001e20003986 */ /* 0x0005e2000c10150e */
[----:B------:R-:W-:Y:S02]  /*6510*/  ISETP.LT.AND P3, PT, R111, UR7, !P0 ;  /* 0x000000076f007c0c */ /* 0x000fe4000c761270 */
[----:B-1----:R-:W-:Y:S02]  /*6520*/  LEA.HI.X.SX32 R35, R43, R2, 0x1, P6 ;  /* 0x000000022b237211 */ /* 0x002fe400030f0eff */
[----:B------:R-:W-:Y:S01]  /*6530*/  LEA R28, P6, R29, R0, 0x1 ;  /* 0x000000001d1c7211 */ /* 0x000fe200078c08ff */
[----:B--2---:R-:W-:Y:S02]  /*6540*/  VIADD R33, R37, UR6 ;  /* 0x0000000625217c36 */ /* 0x004fe40008000000 */
[----:B------:R1:W-:Y:S01]  /*6550*/  @P5 STG.E.U16 desc[UR14][R34.64], R40 ;  /* 0x0000002822005986 */ /* 0x0003e2000c10150e */
[----:B------:R-:W-:-:S02]  /*6560*/  LEA.HI.X.SX32 R29, R29, R2, 0x1, P6 ;  /* 0x000000021d1d7211 */ /* 0x000fc400030f0eff */
[----:B------:R-:W-:Y:S01]  /*6570*/  LEA R36, P6, R37, R0, 0x1 ;  /* 0x0000000025247211 */ /* 0x000fe200078c08ff */
[----:B------:R-:W-:Y:S01]  /*6580*/  VIADD R39, R33, UR6 ;  /* 0x0000000621277c36 */ /* 0x000fe20008000000 */
[----:B------:R-:W-:Y:S01]  /*6590*/  PRMT R30, R31, 0x7632, R30 ;  /* 0x000076321f1e7816 */ /* 0x000fe2000000001e */
[----:B------:R2:W-:Y:S01]  /*65a0*/  @P2 STG.E.U16 desc[UR14][R28.64], R31 ;  /* 0x0000001f1c002986 */ /* 0x0005e2000c10150e */
[----:B------:R-:W-:Y:S01]  /*65b0*/  LEA.HI.X.SX32 R37, R37, R2, 0x1, P6 ;  /* 0x0000000225257211 */ /* 0x000fe200030f0eff */
[----:B------:R-:W-:Y:S01]  /*65c0*/  VIADD R41, R39, UR6 ;  /* 0x0000000627297c36 */ /* 0x000fe20008000000 */
[C---:B------:R-:W-:Y:S02]  /*65d0*/  LEA R32, P6, R33.reuse, R0, 0x1 ;  /* 0x0000000021207211 */ /* 0x040fe400078c08ff */
[----:B------:R-:W-:Y:S01]  /*65e0*/  ISETP.LT.AND P5, PT, R110, UR7, !P0 ;  /* 0x000000076e007c0c */ /* 0x000fe2000c7a1270 */
[----:B------:R3:W-:Y:S01]  /*65f0*/  @P1 STG.E.U16 desc[UR14][R36.64], R30 ;  /* 0x0000001e24001986 */ /* 0x0007e2000c10150e */
[----:B------:R-:W-:-:S02]  /*6600*/  LEA.HI.X.SX32 R33, R33, R2, 0x1, P6 ;  /* 0x0000000221217211 */ /* 0x000fc400030f0eff */
[----:B-1----:R-:W-:Y:S02]  /*6610*/  LEA R34, P6, R39, R0, 0x1 ;  /* 0x0000000027227211 */ /* 0x002fe400078c08ff */
[----:B------:R-:W-:Y:S01]  /*6620*/  ISETP.LT.AND P2, PT, R109, UR7, !P0 ;  /* 0x000000076d007c0c */ /* 0x000fe2000c741270 */
[----:B--2---:R-:W-:Y:S01]  /*6630*/  VIADD R31, R41, UR6 ;  /* 0x00000006291f7c36 */ /* 0x004fe20008000000 */
[----:B------:R-:W-:Y:S01]  /*6640*/  LEA.HI.X.SX32 R35, R39, R2, 0x1, P6 ;  /* 0x0000000227237211 */ /* 0x000fe200030f0eff */
[----:B------:R1:W-:Y:S01]  /*6650*/  @P4 STG.E.U16 desc[UR14][R32.64], R24 ;  /* 0x0000001820004986 */ /* 0x0003e2000c10150e */
[----:B------:R-:W-:Y:S02]  /*6660*/  LEA R28, P6, R41, R0, 0x1 ;  /* 0x00000000291c7211 */ /* 0x000fe400078c08ff */
[----:B------:R-:W-:Y:S01]  /*6670*/  ISETP.LT.AND P1, PT, R108, UR7, !P0 ;  /* 0x000000076c007c0c */ /* 0x000fe2000c721270 */
[----:B---3--:R-:W-:Y:S01]  /*6680*/  VIADD R37, R31, UR6 ;  /* 0x000000061f257c36 */ /* 0x008fe20008000000 */
[----:B------:R-:W-:-:S02]  /*6690*/  LEA.HI.X.SX32 R29, R41, R2, 0x1, P6 ;  /* 0x00000002291d7211 */ /* 0x000fc400030f0eff */
[----:B------:R-:W-:Y:S01]  /*66a0*/  LEA R30, P6, R31, R0, 0x1 ;  /* 0x000000001f1e7211 */ /* 0x000fe200078c08ff */
[----:B------:R-:W-:Y:S01]  /*66b0*/  VIADD R39, R37, UR6 ;  /* 0x0000000625277c36 */ /* 0x000fe20008000000 */
[----:B------:R-:W-:Y:S02]  /*66c0*/  ISETP.LT.AND P4, PT, R107, UR7, !P0 ;  /* 0x000000076b007c0c */ /* 0x000fe4000c781270 */
[----:B------:R-:W-:Y:S02]  /*66d0*/  LEA.HI.X.SX32 R31, R31, R2, 0x1, P6 ;  /* 0x000000021f1f7211 */ /* 0x000fe400030f0eff */
[----:B-1----:R-:W-:Y:S02]  /*66e0*/  PRMT R33, R24, 0x7632, R33 ;  /* 0x0000763218217816 */ /* 0x002fe40000000021 */
[----:B------:R-:W-:Y:S02]  /*66f0*/  LEA R32, P6, R37, R0, 0x1 ;  /* 0x0000000025207211 */ /* 0x000fe400078c08ff */
[----:B------:R-:W-:Y:S01]  /*6700*/  PRMT R36, R26, 0x7632, R36 ;  /* 0x000076321a247816 */ /* 0x000fe20000000024 */
        /* <DEDUP_REMOVED lines=13> */
[----:B-1----:R-:W-:Y:S01]  /*67e0*/  LEA.HI.X.SX32 R35, R39, R2, 0x1, P6 ;  /* 0x0000000227237211 */ /* 0x002fe200030f0eff */
[----:B------:R-:W-:Y:S01]  /*67f0*/  VIADD R31, R29, UR6 ;  /* 0x000000061d1f7c36 */ /* 0x000fe20008000000 */
[----:B------:R-:W-:Y:S02]  /*6800*/  LEA R24, P6, R25, R0, 0x1 ;  /* 0x0000000019187211 */ /* 0x000fe400078c08ff */
[----:B--2---:R-:W-:Y:S01]  /*6810*/  PRMT R26, R27, 0x7632, R26 ;  /* 0x000076321b1a7816 */ /* 0x004fe2000000001a */
[----:B------:R-:W-:Y:S01]  /*6820*/  VIADD R33, R31, UR6 ;  /* 0x000000061f217c36 */ /* 0x000fe20008000000 */
[----:B------:R-:W-:Y:S01]  /*6830*/  LEA.HI.X.SX32 R25, R25, R2, 0x1, P6 ;  /* 0x0000000219197211 */ /* 0x000fe200030f0eff */
[----:B------:R1:W-:Y:S01]  /*6840*/  @P4 STG.E.U16 desc[UR14][R34.64], R36 ;  /* 0x0000002422004986 */ /* 0x0003e2000c10150e */
[----:B------:R-:W-:-:S02]  /*6850*/  LEA R28, P6, R29, R0, 0x1 ;  /* 0x000000001d1c7211 */ /* 0x000fc400078c08ff */
[----:B------:R-:W-:Y:S01]  /*6860*/  ISETP.LT.AND P4, PT, R102, UR7, !P0 ;  /* 0x0000000766007c0c */ /* 0x000fe2000c781270 */
[----:B------:R2:W-:Y:S01]  /*6870*/  @P3 STG.E.U16 desc[UR14][R24.64], R27 ;  /* 0x0000001b18003986 */ /* 0x0005e2000c10150e */
[----:B------:R-:W-:Y:S02]  /*6880*/  LEA.HI.X.SX32 R29, R29, R2, 0x1, P6 ;  /* 0x000000021d1d7211 */ /* 0x000fe400030f0eff */
[----:B------:R-:W-:Y:S02]  /*6890*/  LEA R30, P6, R31, R0, 0x1 ;  /* 0x000000001f1e7211 */ /* 0x000fe400078c08ff */
[----:B------:R-:W-:Y:S01]  /*68a0*/  ISETP.LT.AND P3, PT, R101, UR7, !P0 ;  /* 0x0000000765007c0c */ /* 0x000fe2000c761270 */
[----:B------:R3:W-:Y:S01]  /*68b0*/  @P5 STG.E.U16 desc[UR14][R28.64], R26 ;  /* 0x0000001a1c005986 */ /* 0x0007e2000c10150e */
[----:B------:R-:W-:Y:S01]  /*68c0*/  LEA.HI.X.SX32 R31, R31, R2, 0x1, P6 ;  /* 0x000000021f1f7211 */ /* 0x000fe200030f0eff */
[C---:B-1----:R-:W-:Y:S01]  /*68d0*/  VIADD R35, R33.reuse, UR6 ;  /* 0x0000000621237c36 */ /* 0x042fe20008000000 */
[----:B------:R-:W-:-:S02]  /*68e0*/  LEA R32, P6, R33, R0, 0x1 ;  /* 0x0000000021207211 */ /* 0x000fc400078c08ff */
[----:B------:R-:W-:Y:S01]  /*68f0*/  PRMT R34, R20, 0x7632, R34 ;  /* 0x0000763214227816 */ /* 0x000fe20000000022 */
[----:B--2---:R-:W-:Y:S01]  /*6900*/  VIADD R27, R35, UR6 ;  /* 0x00000006231b7c36 */ /* 0x004fe20008000000 */
[----:B------:R-:W-:Y:S01]  /*6910*/  LEA.HI.X.SX32 R33, R33, R2, 0x1, P6 ;  /* 0x0000000221217211 */ /* 0x000fe200030f0eff */
[----:B------:R1:W-:Y:S01]  /*6920*/  @P2 STG.E.U16 desc[UR14][R30.64], R20 ;  /* 0x000000141e002986 */ /* 0x0003e2000c10150e */
[----:B------:R-:W-:Y:S02]  /*6930*/  LEA R24, P6, R35, R0, 0x1 ;  /* 0x0000000023187211 */ /* 0x000fe400078c08ff */
[----:B------:R-:W-:Y:S01]  /*6940*/  ISETP.LT.AND P5, PT, R100, UR7, !P0 ;  /* 0x0000000764007c0c */ /* 0x000fe2000c7a1270 */
[----:B---3--:R-:W-:Y:S01]  /*6950*/  VIADD R29, R27, UR6 ;  /* 0x000000061b1d7c36 */ /* 0x008fe20008000000 */
[----:B------:R-:W-:Y:S01]  /*6960*/  LEA.HI.X.SX32 R25, R35, R2, 0x1, P6 ;  /* 0x0000000223197211 */ /* 0x000fe200030f0eff */
[----:B------:R2:W-:Y:S01]  /*6970*/  @P1 STG.E.U16 desc[UR14][R32.64], R34 ;  /* 0x0000002220001986 */ /* 0x0005e2000c10150e */
[----:B------:R-:W-:-:S02]  /*6980*/  LEA R26, P6, R27, R0, 0x1 ;  /* 0x000000001b1a7211 */ /* 0x000fc400078c08ff */
[----:B------:R-:W-:Y:S01]  /*6990*/  ISETP.LT.AND P2, PT, R99, UR7, !P0 ;  /* 0x0000000763007c0c */ /* 0x000fe2000c741270 */
[----:B------:R3:W-:Y:S01]  /*69a0*/  @P4 STG.E.U16 desc[UR14][R24.64], R21 ;  /* 0x0000001518004986 */ /* 0x0007e2000c10150e */
[----:B------:R-:W-:Y:S01]  /*69b0*/  LEA.HI.X.SX32 R27, R27, R2, 0x1, P6 ;  /* 0x000000021b1b7211 */ /* 0x000fe200030f0eff */
[C---:B-1----:R-:W-:Y:S01]  /*69c0*/  VIADD R31, R29.reuse, UR6 ;  /* 0x000000061d1f7c36 */ /* 0x042fe20008000000 */
[C---:B------:R-:W-:Y:S02]  /*69d0*/  LEA R28, P6, R29.reuse, R0, 0x1 ;  /* 0x000000001d1c7211 */ /* 0x040fe400078c08ff */
[----:B------:R-:W-:Y:S02]  /*69e0*/  ISETP.LT.AND P1, PT, R98, UR7, !P0 ;  /* 0x0000000762007c0c */ /* 0x000fe4000c721270 */
[----:B------:R-:W-:Y:S02]  /*69f0*/  LEA.HI.X.SX32 R29, R29, R2, 0x1, P6 ;  /* 0x000000021d1d7211 */ /* 0x000fe400030f0eff */
[----:B--2---:R-:W-:-:S02]  /*6a00*/  PRMT R33, R21, 0x7632, R33 ;  /* 0x0000763215217816 */ /* 0x004fc40000000021 */
[C---:B------:R-:W-:Y:S01]  /*6a10*/  LEA R30, P6, R31.reuse, R0, 0x1 ;  /* 0x000000001f1e7211 */ /* 0x040fe200078c08ff */
[C---:B---3--:R-:W-:Y:S01]  /*6a20*/  VIADD R21, R31.reuse, UR6 ;  /* 0x000000061f157c36 */ /* 0x048fe20008000000 */
[----:B------:R-:W-:Y:S01]  /*6a30*/  PRMT R32, R22, 0x7632, R32 ;  /* 0x0000763216207816 */ /* 0x000fe20000000020 */
[----:B------:R1:W-:Y:S01]  /*6a40*/  @P3 STG.E.U16 desc[UR14][R26.64], R33 ;  /* 0x000000211a003986 */ /* 0x0003e2000c10150e */
[----:B------:R-:W-:Y:S01]  /*6a50*/  LEA.HI.X.SX32 R31, R31, R2, 0x1, P6 ;  /* 0x000000021f1f7211 */ /* 0x000fe200030f0eff */
[C---:B------:R-:W-:Y:S01]  /*6a60*/  VIADD R25, R21.reuse, UR6 ;  /* 0x0000000615197c36 */ /* 0x040fe20008000000 */
[----:B------:R-:W-:Y:S01]  /*6a70*/  LEA R20, P6, R21, R0, 0x1 ;  /* 0x0000000015147211 */ /* 0x000fe200078c08ff */
[----:B------:R2:W-:Y:S01]  /*6a80*/  @P5 STG.E.U16 desc[UR14][R28.64], R22 ;  /* 0x000000161c005986 */ /* 0x0005e2000c10150e */
[----:B------:R-:W-:Y:S02]  /*6a90*/  ISETP.LT.AND P4, PT, R97, UR7, !P0 ;  /* 0x0000000761007c0c */ /* 0x000fe4000c781270 */
[----:B------:R-:W-:Y:S01]  /*6aa0*/  LEA.HI.X.SX32 R21, R21, R2, 0x1, P6 ;  /* 0x0000000215157211 */ /* 0x000fe200030f0eff */
[----:B------:R3:W-:Y:S01]  /*6ab0*/  @P2 STG.E.U16 desc[UR14][R30.64], R32 ;  /* 0x000000201e002986 */ /* 0x0007e2000c10150e */
[----:B------:R-:W-:-:S02]  /*6ac0*/  LEA R24, P6, R25, R0, 0x1 ;  /* 0x0000000019187211 */ /* 0x000fc400078c08ff */
[----:B------:R-:W-:Y:S01]  /*6ad0*/  ISETP.LT.AND P3, PT, R96, UR7, !P0 ;  /* 0x0000000760007c0c */ /* 0x000fe2000c761270 */
[C---:B-1----:R-:W-:Y:S01]  /*6ae0*/  VIADD R27, R25.reuse, UR6 ;  /* 0x00000006191b7c36 */ /* 0x042fe20008000000 */
[----:B------:R-:W-:Y:S01]  /*6af0*/  LEA.HI.X.SX32 R25, R25, R2, 0x1, P6 ;  /* 0x0000000219197211 */ /* 0x000fe200030f0eff */
[----:B------:R1:W-:Y:S01]  /*6b00*/  @P1 STG.E.U16 desc[UR14][R20.64], R23 ;  /* 0x0000001714001986 */ /* 0x0003e2000c10150e */
[----:B------:R-:W-:Y:S01]  /*6b10*/  ISETP.LT.AND P5, PT, R95, UR7, !P0 ;  /* 0x000000075f007c0c */ /* 0x000fe2000c7a1270 */
[C---:B--2---:R-:W-:Y:S01]  /*6b20*/  VIADD R29, R27.reuse, UR6 ;  /* 0x000000061b1d7c36 */ /* 0x044fe20008000000 */
[----:B------:R-:W-:Y:S02]  /*6b30*/  LEA R26, P6, R27, R0, 0x1 ;  /* 0x000000001b1a7211 */ /* 0x000fe400078c08ff */
[----:B------:R-:W-:Y:S01]  /*6b40*/  PRMT R22, R23, 0x7632, R22 ;  /* 0x0000763217167816 */ /* 0x000fe20000000016 */
[----:B---3--:R-:W-:Y:S01]  /*6b50*/  VIADD R31, R29, UR6 ;  /* 0x000000061d1f7c36 */ /* 0x008fe20008000000 */
[----:B------:R-:W-:-:S02]  /*6b60*/  LEA.HI.X.SX32 R27, R27, R2, 0x1, P6 ;  /* 0x000000021b1b7211 */ /* 0x000fc400030f0eff */
[----:B------:R-:W-:Y:S01]  /*6b70*/  LEA R28, P6, R29, R0, 0x1 ;  /* 0x000000001d1c7211 */ /* 0x000fe200078c08ff */
[----:B------:R2:W-:Y:S01]  /*6b80*/  @P4 STG.E.U16 desc[UR14][R24.64], R22 ;  /* 0x0000001618004986 */ /* 0x0005e2000c10150e */
[----:B------:R-:W-:Y:S01]  /*6b90*/  ISETP.LT.AND P2, PT, R94, UR7, !P0 ;  /* 0x000000075e007c0c */ /* 0x000fe2000c741270 */
[----:B-1----:R-:W-:Y:S01]  /*6ba0*/  VIADD R23, R31, UR6 ;  /* 0x000000061f177c36 */ /* 0x002fe20008000000 */
[----:B------:R-:W-:Y:S01]  /*6bb0*/  LEA.HI.X.SX32 R29, R29, R2, 0x1, P6 ;  /* 0x000000021d1d7211 */ /* 0x000fe200030f0eff */
[----:B------:R1:W-:Y:S01]  /*6bc0*/  @P3 STG.E.U16 desc[UR14][R26.64], R16 ;  /* 0x000000101a003986 */ /* 0x0003e2000c10150e */
[C---:B------:R-:W-:Y:S02]  /*6bd0*/  LEA R20, P6, R31.reuse, R0, 0x1 ;  /* 0x000000001f147211 */ /* 0x040fe400078c08ff */
[----:B------:R-:W-:Y:S02]  /*6be0*/  PRMT R30, R16, 0x7632, R30 ;  /* 0x00007632101e7816 */ /* 0x000fe4000000001e */
[----:B------:R-:W-:-:S02]  /*6bf0*/  LEA.HI.X.SX32 R21, R31, R2, 0x1, P6 ;  /* 0x000000021f157211 */ /* 0x000fc400030f0eff */
[----:B------:R-:W-:Y:S01]  /*6c00*/  ISETP.LT.AND P1, PT, R93, UR7, !P0 ;  /* 0x000000075d007c0c */ /* 0x000fe2000c721270 */
[C---:B--2---:R-:W-:Y:S01]  /*6c10*/  VIADD R25, R23.reuse, UR6 ;  /* 0x0000000617197c36 */ /* 0x044fe20008000000 */
[----:B------:R-:W-:Y:S01]  /*6c20*/  LEA R22, P6, R23, R0, 0x1 ;  /* 0x0000000017167211 */ /* 0x000fe200078c08ff */
[----:B------:R2:W-:Y:S01]  /*6c30*/  @P5 STG.E.U16 desc[UR14][R28.64], R30 ;  /* 0x0000001e1c005986 */ /* 0x0005e2000c10150e */
[----:B------:R-:W-:Y:S01]  /*6c40*/  ISETP.LT.AND P4, PT, R92, UR7, !P0 ;  /* 0x000000075c007c0c */ /* 0x000fe2000c781270 */
[----:B-1----:R-:W-:Y:S01]  /*6c50*/  VIADD R27, R25, UR6 ;  /* 0x00000006191b7c36 */ /* 0x002fe20008000000 */
[----:B------:R-:W-:Y:S01]  /*6c60*/  LEA.HI.X.SX32 R23, R23, R2, 0x1, P6 ;  /* 0x0000000217177211 */ /* 0x000fe200030f0eff */
[----:B------:R1:W-:Y:S01]  /*6c70*/  @P2 STG.E.U16 desc[UR14][R20.64], R17 ;  /* 0x0000001114002986 */ /* 0x0003e2000c10150e */
[----:B------:R-:W-:Y:S02]  /*6c80*/  LEA R24, P6, R25, R0, 0x1 ;  /* 0x0000000019187211 */ /* 0x000fe400078c08ff */
[----:B------:R-:W-:-:S02]  /*6c90*/  ISETP.LT.AND P3, PT, R91, UR7, !P0 ;  /* 0x000000075b007c0c */ /* 0x000fc4000c761270 */
[----:B------:R-:W-:Y:S02]  /*6ca0*/  LEA.HI.X.SX32 R25, R25, R2, 0x1, P6 ;  /* 0x0000000219197211 */ /* 0x000fe400030f0eff */
[----:B------:R-:W-:Y:S02]  /*6cb0*/  LEA R26, P6, R27, R0, 0x1 ;  /* 0x000000001b1a7211 */ /* 0x000fe400078c08ff */
[----:B--2---:R-:W-:Y:S02]  /*6cc0*/  PRMT R29, R17, 0x7632, R29 ;  /* 0x00007632111d7816 */ /* 0x004fe4000000001d */
[----:B------:R-:W-:Y:S01]  /*6cd0*/  ISETP.LT.AND P5, PT, R90, UR7, !P0 ;  /* 0x000000075a007c0c */ /* 0x000fe2000c7a1270 */
[C---:B-1----:R-:W-:Y:S01]  /*6ce0*/  VIADD R17, R27.reuse, UR6 ;  /* 0x000000061b117c36 */ /* 0x042fe20008000000 */
[----:B------:R-:W-:Y:S01]  /*6cf0*/  LEA.HI.X.SX32 R27, R27, R2, 0x1, P6 ;  /* 0x000000021b1b7211 */ /* 0x000fe200030f0eff */
[----:B------:R1:W-:Y:S01]  /*6d00*/  @P1 STG.E.U16 desc[UR14][R22.64], R29 ;  /* 0x0000001d16001986 */ /* 0x0003e2000c10150e */
[----:B------:R-:W-:Y:S01]  /*6d10*/  PRMT R28, R18, 0x7632, R28 ;  /* 0x00007632121c7816 */ /* 0x000fe2000000001c */
[C---:B------:R-:W-:Y:S01]  /*6d20*/  VIADD R21, R17.reuse, UR6 ;  /* 0x0000000611157c36 */ /* 0x040fe20008000000 */
[----:B------:R-:W-:Y:S01]  /*6d30*/  LEA R16, P6, R17, R0, 0x1 ;  /* 0x0000000011107211 */ /* 0x000fe200078c08ff */
[----:B------:R2:W-:Y:S01]  /*6d40*/  @P4 STG.E.U16 desc[UR14][R24.64], R18 ;  /* 0x0000001218004986 */ /* 0x0005e2000c10150e */
[----:B------:R-:W-:-:S02]  /*6d50*/  ISETP.LT.AND P2, PT, R89, UR7, !P0 ;  /* 0x0000000759007c0c */ /* 0x000fc4000c741270 */
[----:B------:R-:W-:Y:S01]  /*6d60*/  LEA.HI.X.SX32 R17, R17, R2, 0x1, P6 ;  /* 0x0000000211117211 */ /* 0x000fe200030f0eff */
[----:B------:R3:W-:Y:S01]  /*6d70*/  @P3 STG.E.U16 desc[UR14][R26.64], R28 ;  /* 0x0000001c1a003986 */ /* 0x0007e2000c10150e */
[C---:B------:R-:W-:Y:S02]  /*6d80*/  LEA R20, P6, R21.reuse, R0, 0x1 ;  /* 0x0000000015147211 */ /* 0x040fe400078c08ff */
[----:B------:R-:W-:Y:S01]  /*6d90*/  ISETP.LT.AND P1, PT, R88, UR7, !P0 ;  /* 0x0000000758007c0c */ /* 0x000fe2000c721270 */
[C---:B-1----:R-:W-:Y:S01]  /*6da0*/  VIADD R23, R21.reuse, UR6 ;  /* 0x0000000615177c36 */ /* 0x042fe20008000000 */
[----:B------:R-:W-:Y:S01]  /*6db0*/  LEA.HI.X.SX32 R21, R21, R2, 0x1, P6 ;  /* 0x0000000215157211 */ /* 0x000fe200030f0eff */
[----:B------:R1:W-:Y:S01]  /*6dc0*/  @P5 STG.E.U16 desc[UR14][R16.64], R19 ;  /* 0x0000001310005986 */ /* 0x0003e2000c10150e */
[----:B------:R-:W-:Y:S01]  /*6dd0*/  ISETP.LT.AND P4, PT, R87, UR7, !P0 ;  /* 0x0000000757007c0c */ /* 0x000fe2000c781270 */
[C---:B--2---:R-:W-:Y:S01]  /*6de0*/  VIADD R25, R23.reuse, UR6 ;  /* 0x0000000617197c36 */ /* 0x044fe20008000000 */
[----:B------:R-:W-:-:S02]  /*6df0*/  LEA R22, P6, R23, R0, 0x1 ;  /* 0x0000000017167211 */ /* 0x000fc400078c08ff */
[----:B------:R-:W-:Y:S01]  /*6e00*/  PRMT R18, R19, 0x7632, R18 ;  /* 0x0000763213127816 */ /* 0x000fe20000000012 */
[----:B---3--:R-:W-:Y:S01]  /*6e10*/  VIADD R27, R25, UR6 ;  /* 0x00000006191b7c36 */ /* 0x008fe20008000000 */
[----:B------:R-:W-:Y:S02]  /*6e20*/  LEA.HI.X.SX32 R23, R23, R2, 0x1, P6 ;  /* 0x0000000217177211 */ /* 0x000fe400030f0eff */
[----:B------:R-:W-:Y:S01]  /*6e30*/  LEA R24, P6, R25, R0, 0x1 ;  /* 0x0000000019187211 */ /* 0x000fe200078c08ff */
[----:B------:R2:W-:Y:S01]  /*6e40*/  @P2 STG.E.U16 desc[UR14][R20.64], R18 ;  /* 0x0000001214002986 */ /* 0x0005e2000c10150e */
[----:B------:R-:W-:Y:S01]  /*6e50*/  ISETP.LT.AND P3, PT, R86, UR7, !P0 ;  /* 0x0000000756007c0c */ /* 0x000fe2000c761270 */
[----:B-1----:R-:W-:Y:S01]  /*6e60*/  VIADD R19, R27, UR6 ;  /* 0x000000061b137c36 */ /* 0x002fe20008000000 */
[----:B------:R-:W-:Y:S01]  /*6e70*/  LEA.HI.X.SX32 R25, R25, R2, 0x1, P6 ;  /* 0x0000000219197211 */ /* 0x000fe200030f0eff */
[----:B0-----:R0:W-:Y:S01]  /*6e80*/  @P1 STG.E.U16 desc[UR14][R22.64], R12 ;  /* 0x0000000c16001986 */ /* 0x0011e2000c10150e */
[----:B------:R-:W-:-:S02]  /*6e90*/  LEA R16, P6, R27, R0, 0x1 ;  /* 0x000000001b107211 */ /* 0x000fc400078c08ff */
[----:B------:R-:W-:Y:S02]  /*6ea0*/  PRMT R26, R12, 0x7632, R26 ;  /* 0x000076320c1a7816 */ /* 0x000fe4000000001a */
[----:B------:R-:W-:Y:S02]  /*6eb0*/  LEA.HI.X.SX32 R17, R27, R2, 0x1, P6 ;  /* 0x000000021b117211 */ /* 0x000fe400030f0eff */
[----:B------:R-:W-:Y:S01]  /*6ec0*/  ISETP.LT.AND P5, PT, R85, UR7, !P0 ;  /* 0x0000000755007c0c */ /* 0x000fe2000c7a1270 */
[C---:B--2---:R-:W-:Y:S01]  /*6ed0*/  VIADD R21, R19.reuse, UR6 ;  /* 0x0000000613157c36 */ /* 0x044fe20008000000 */
[----:B------:R-:W-:Y:S01]  /*6ee0*/  LEA R18, P6, R19, R0, 0x1 ;  /* 0x0000000013127211 */ /* 0x000fe200078c08ff */
[----:B------:R1:W-:Y:S01]  /*6ef0*/  @P4 STG.E.U16 desc[UR14][R24.64], R26 ;  /* 0x0000001a18004986 */ /* 0x0003e2000c10150e */
[----:B------:R-:W-:Y:S01]  /*6f00*/  ISETP.LT.AND P2, PT, R84, UR7, !P0 ;  /* 0x0000000754007c0c */ /* 0x000fe2000c741270 */
[----:B0-----:R-:W-:Y:S01]  /*6f10*/  VIADD R23, R21, UR6 ;  /* 0x0000000615177c36 */ /* 0x001fe20008000000 */
[----:B------:R-:W-:Y:S01]  /*6f20*/  LEA.HI.X.SX32 R19, R19, R2, 0x1, P6 ;  /* 0x0000000213137211 */ /* 0x000fe200030f0eff */
[----:B------:R0:W-:Y:S01]  /*6f30*/  @P3 STG.E.U16 desc[UR14][R16.64], R13 ;  /* 0x0000000d10003986 */ /* 0x0001e2000c10150e */
[----:B------:R-:W-:-:S02]  /*6f40*/  LEA R20, P6, R21, R0, 0x1 ;  /* 0x0000000015147211 */ /* 0x000fc400078c08ff */
[----:B------:R-:W-:Y:S02]  /*6f50*/  ISETP.LT.AND P1, PT, R83, UR7, !P0 ;  /* 0x0000000753007c0c */ /* 0x000fe4000c721270 */
[----:B------:R-:W-:Y:S02]  /*6f60*/  LEA.HI.X.SX32 R21, R21, R2, 0x1, P6 ;  /* 0x0000000215157211 */ /* 0x000fe400030f0eff */
[----:B------:R-:W-:Y:S02]  /*6f70*/  LEA R22, P6, R23, R0, 0x1 ;  /* 0x0000000017167211 */ /* 0x000fe400078c08ff */
[----:B-1----:R-:W-:Y:S02]  /*6f80*/  PRMT R25, R13, 0x7632, R25 ;  /* 0x000076320d197816 */ /* 0x002fe40000000019 */
[----:B------:R-:W-:Y:S01]  /*6f90*/  ISETP.LT.AND P4, PT, R82, UR7, !P0 ;  /* 0x0000000752007c0c */ /* 0x000fe2000c781270 */
[C---:B0-----:R-:W-:Y:S01]  /*6fa0*/  VIADD R13, R23.reuse, UR6 ;  /* 0x00000006170d7c36 */ /* 0x041fe20008000000 */
        /* <DEDUP_REMOVED lines=11> */
[C---:B0-----:R-:W-:Y:S01]  /*7060*/  VIADD R19, R17.reuse, UR6 ;  /* 0x0000000611137c36 */ /* 0x041fe20008000000 */
[----:B------:R-:W-:Y:S01]  /*7070*/  LEA.HI.X.SX32 R17, R17, R2, 0x1, P6 ;  /* 0x0000000211117211 */ /* 0x000fe200030f0eff */
[----:B------:R0:W-:Y:S01]  /*7080*/  @P4 STG.E.U16 desc[UR14][R12.64], R15 ;  /* 0x0000000f0c004986 */ /* 0x0001e2000c10150e */
[----:B------:R-:W-:Y:S01]  /*7090*/  ISETP.LT.AND P2, PT, R79, UR7, !P0 ;  /* 0x000000074f007c0c */ /* 0x000fe2000c741270 */
[C---:B-1----:R-:W-:Y:S01]  /*70a0*/  VIADD R21, R19.reuse, UR6 ;  /* 0x0000000613157c36 */ /* 0x042fe20008000000 */
[----:B------:R-:W-:-:S02]  /*70b0*/  LEA R18, P6, R19, R0, 0x1 ;  /* 0x0000000013127211 */ /* 0x000fc400078c08ff */
[----:B------:R-:W-:Y:S01]  /*70c0*/  PRMT R14, R15, 0x7632, R14 ;  /* 0x000076320f0e7816 */ /* 0x000fe2000000000e */
[----:B--2---:R-:W-:Y:S01]  /*70d0*/  VIADD R23, R21, UR6 ;  /* 0x0000000615177c36 */ /* 0x004fe20008000000 */
[----:B------:R-:W-:Y:S02]  /*70e0*/  LEA.HI.X.SX32 R19, R19, R2, 0x1, P6 ;  /* 0x0000000213137211 */ /* 0x000fe400030f0eff */
[----:B------:R-:W-:Y:S01]  /*70f0*/  LEA R20, P6, R21, R0, 0x1 ;  /* 0x0000000015147211 */ /* 0x000fe200078c08ff */
[----:B------:R1:W-:Y:S01]  /*7100*/  @P3 STG.E.U16 desc[UR14][R16.64], R14 ;  /* 0x0000000e10003986 */ /* 0x0003e2000c10150e */
[----:B------:R-:W-:Y:S01]  /*7110*/  ISETP.LT.AND P1, PT, R78, UR7, !P0 ;  /* 0x000000074e007c0c */ /* 0x000fe2000c721270 */
[----:B0-----:R-:W-:Y:S01]  /*7120*/  VIADD R15, R23, UR6 ;  /* 0x00000006170f7c36 */ /* 0x001fe20008000000 */
[----:B------:R-:W-:Y:S01]  /*7130*/  LEA.HI.X.SX32 R21, R21, R2, 0x1, P6 ;  /* 0x0000000215157211 */ /* 0x000fe200030f0eff */
[----:B----4-:R0:W-:Y:S01]  /*7140*/  @P5 STG.E.U16 desc[UR14][R18.64], R8 ;  /* 0x0000000812005986 */ /* 0x0101e2000c10150e */
[----:B------:R-:W-:-:S02]  /*7150*/  LEA R12, P6, R23, R0, 0x1 ;  /* 0x00000000170c7211 */ /* 0x000fc400078c08ff */
[----:B------:R-:W-:Y:S02]  /*7160*/  PRMT R22, R8, 0x7632, R22 ;  /* 0x0000763208167816 */ /* 0x000fe40000000016 */
[----:B------:R-:W-:Y:S02]  /*7170*/  LEA.HI.X.SX32 R13, R23, R2, 0x1, P6 ;  /* 0x00000002170d7211 */ /* 0x000fe400030f0eff */
[----:B------:R-:W-:Y:S01]  /*7180*/  ISETP.LT.AND P4, PT, R77, UR7, !P0 ;  /* 0x000000074d007c0c */ /* 0x000fe2000c781270 */
[C---:B-1----:R-:W-:Y:S01]  /*7190*/  VIADD R17, R15.reuse, UR6 ;  /* 0x000000060f117c36 */ /* 0x042fe20008000000 */
        /* <DEDUP_REMOVED lines=29> */
[----:B------:R-:W-:Y:S01]  /*7370*/  LEA R14, P6, R15, R0, 0x1 ;  /* 0x000000000f0e7211 */ /* 0x000fe200078c08ff */
[----:B------:R-:W1:Y:S01]  /*7380*/  LDS.128 R20, [R3] ;  /* 0x0000000003147984 */ /* 0x000e620000000c00 */
[----:B------:R-:W-:Y:S01]  /*7390*/  ISETP.LT.AND P5, PT, R70, UR7, !P0 ;  /* 0x0000000746007c0c */ /* 0x000fe2000c7a1270 */
[----:B--2---:R-:W-:Y:S01]  /*73a0*/  VIADD R19, R17, UR6 ;  /* 0x0000000611137c36 */ /* 0x004fe20008000000 */
[----:B------:R-:W-:-:S02]  /*73b0*/  LEA.HI.X.SX32 R15, R15, R2, 0x1, P6 ;  /* 0x000000020f0f7211 */ /* 0x000fc400030f0eff */
[----:B------:R-:W-:Y:S02]  /*73c0*/  LEA R16, P6, R17, R0, 0x1 ;  /* 0x0000000011107211 */ /* 0x000fe400078c08ff */
[----:B------:R-:W-:Y:S01]  /*73d0*/  PRMT R10, R11, 0x7632, R10 ;  /* 0x000076320b0a7816 */ /* 0x000fe2000000000a */
[----:B0-----:R-:W-:Y:S01]  /*73e0*/  VIADD R11, R19, UR6 ;  /* 0x00000006130b7c36 */ /* 0x001fe20008000000 */
[----:B------:R-:W-:Y:S02]  /*73f0*/  LEA.HI.X.SX32 R17, R17, R2, 0x1, P6 ;  /* 0x0000000211117211 */ /* 0x000fe400030f0eff */
[C---:B------:R-:W-:Y:S01]  /*7400*/  LEA R8, P6, R19.reuse, R0, 0x1 ;  /* 0x0000000013087211 */ /* 0x040fe200078c08ff */
[----:B------:R0:W-:Y:S01]  /*7410*/  @P1 STG.E.U16 desc[UR14][R12.64], R10 ;  /* 0x0000000a0c001986 */ /* 0x0001e2000c10150e */
[----:B-----5:R-:W-:Y:S02]  /*7420*/  PRMT R18, R4, 0x7632, R18 ;  /* 0x0000763204127816 */ /* 0x020fe40000000012 */
[----:B------:R-:W-:Y:S01]  /*7430*/  LEA.HI.X.SX32 R9, R19, R2, 0x1, P6 ;  /* 0x0000000213097211 */ /* 0x000fe200030f0eff */
[----:B------:R2:W-:Y:S01]  /*7440*/  @P4 STG.E.U16 desc[UR14][R14.64], R4 ;  /* 0x000000040e004986 */ /* 0x0005e2000c10150e */
[----:B------:R-:W-:-:S02]  /*7450*/  ISETP.LT.AND P2, PT, R69, UR7, !P0 ;  /* 0x0000000745007c0c */ /* 0x000fc4000c741270 */
[----:B------:R-:W-:Y:S01]  /*7460*/  ISETP.LT.AND P1, PT, R68, UR7, !P0 ;  /* 0x0000000744007c0c */ /* 0x000fe2000c721270 */
[----:B------:R3:W-:Y:S01]  /*7470*/  @P3 STG.E.U16 desc[UR14][R16.64], R18 ;  /* 0x0000001210003986 */ /* 0x0007e2000c10150e */
[----:B------:R-:W-:Y:S02]  /*7480*/  ISETP.LT.AND P4, PT, R67, UR7, !P0 ;  /* 0x0000000743007c0c */ /* 0x000fe4000c781270 */
[----:B------:R-:W-:Y:S01]  /*7490*/  ISETP.LT.AND P3, PT, R66, UR7, !P0 ;  /* 0x0000000742007c0c */ /* 0x000fe2000c761270 */
[C---:B0-----:R-:W-:Y:S01]  /*74a0*/  VIADD R13, R11.reuse, UR6 ;  /* 0x000000060b0d7c36 */ /* 0x041fe20008000000 */
[----:B------:R0:W-:Y:S01]  /*74b0*/  @P5 STG.E.U16 desc[UR14][R8.64], R5 ;  /* 0x0000000508005986 */ /* 0x0001e2000c10150e */
[-C--:B------:R-:W-:Y:S02]  /*74c0*/  LEA R10, P6, R11, R0.reuse, 0x1 ;  /* 0x000000000b0a7211 */ /* 0x080fe400078c08ff */
[C---:B--2---:R-:W-:Y:S01]  /*74d0*/  VIADD R15, R13.reuse, UR6 ;  /* 0x000000060d0f7c36 */ /* 0x044fe20008000000 */
[----:B------:R-:W-:-:S02]  /*74e0*/  LEA R12, P5, R13, R0, 0x1 ;  /* 0x000000000d0c7211 */ /* 0x000fc400078a08ff */
[-C--:B------:R-:W-:Y:S01]  /*74f0*/  LEA.HI.X.SX32 R11, R11, R2.reuse, 0x1, P6 ;  /* 0x000000020b0b7211 */ /* 0x080fe200030f0eff */
[----:B------:R-:W-:Y:S01]  /*7500*/  VIADD R3, R15, UR6 ;  /* 0x000000060f037c36 */ /* 0x000fe20008000000 */
[----:B------:R-:W-:Y:S02]  /*7510*/  LEA.HI.X.SX32 R13, R13, R2, 0x1, P5 ;  /* 0x000000020d0d7211 */ /* 0x000fe400028f0eff */
[----:B------:R-:W-:Y:S02]  /*7520*/  LEA R14, P5, R15, R0, 0x1 ;  /* 0x000000000f0e7211 */ /* 0x000fe400078a08ff */
[----:B---3--:R-:W-:Y:S01]  /*7530*/  PRMT R17, R5, 0x7632, R17 ;  /* 0x0000763205117816 */ /* 0x008fe20000000011 */
[----:B0-----:R-:W-:Y:S01]  /*7540*/  VIADD R9, R3, UR6 ;  /* 0x0000000603097c36 */ /* 0x001fe20008000000 */
[----:B------:R-:W-:Y:S02]  /*7550*/  LEA.HI.X.SX32 R15, R15, R2, 0x1, P5 ;  /* 0x000000020f0f7211 */ /* 0x000fe400028f0eff */
[----:B------:R-:W-:Y:S01]  /*7560*/  PRMT R5, R6, 0x7632, R5 ;  /* 0x0000763206057816 */ /* 0x000fe20000000005 */
[----:B------:R-:W-:Y:S01]  /*7570*/  @P2 STG.E.U16 desc[UR14][R10.64], R17 ;  /* 0x000000110a002986 */ /* 0x000fe2000c10150e */
[----:B------:R-:W-:-:S02]  /*7580*/  ISETP.LT.AND P6, PT, R65, UR7, !P0 ;  /* 0x0000000741007c0c */ /* 0x000fc4000c7c1270 */
[-C--:B------:R-:W-:Y:S01]  /*7590*/  LEA R4, P5, R3, R0.reuse, 0x1 ;  /* 0x0000000003047211 */ /* 0x080fe200078a08ff */
[----:B------:R0:W-:Y:S01]  /*75a0*/  @P1 STG.E.U16 desc[UR14][R12.64], R6 ;  /* 0x000000060c001986 */ /* 0x0001e2000c10150e */
[----:B------:R-:W-:Y:S02]  /*75b0*/  ISETP.LT.AND P2, PT, R64, UR7, !P0 ;  /* 0x0000000740007c0c */ /* 0x000fe4000c741270 */
[----:B------:R-:W-:Y:S01]  /*75c0*/  ISETP.LT.AND P1, PT, R63, UR7, !P0 ;  /* 0x000000073f007c0c */ /* 0x000fe2000c721270 */
[----:B------:R2:W-:Y:S01]  /*75d0*/  @P4 STG.E.U16 desc[UR14][R14.64], R5 ;  /* 0x000000050e004986 */ /* 0x0005e2000c10150e */
[----:B------:R-:W-:Y:S02]  /*75e0*/  LEA R8, P4, R9, R0, 0x1 ;  /* 0x0000000009087211 */ /* 0x000fe400078808ff */
[----:B0-----:R-:W-:Y:S02]  /*75f0*/  PRMT R6, R7, 0x7632, R6 ;  /* 0x0000763207067816 */ /* 0x001fe40000000006 */
[-C--:B--2---:R-:W-:Y:S01]  /*7600*/  LEA.HI.X.SX32 R5, R3, R2.reuse, 0x1, P5 ;  /* 0x0000000203057211 */ /* 0x084fe200028f0eff */
[C---:B------:R-:W-:Y:S01]  /*7610*/  VIADD R3, R9.reuse, UR6 ;  /* 0x0000000609037c36 */ /* 0x040fe20008000000 */
[----:B------:R-:W-:-:S02]  /*7620*/  LEA.HI.X.SX32 R9, R9, R2, 0x1, P4 ;  /* 0x0000000209097211 */ /* 0x000fc400020f0eff */
[----:B------:R-:W-:Y:S01]  /*7630*/  ISETP.LT.AND P5, PT, R62, UR7, !P0 ;  /* 0x000000073e007c0c */ /* 0x000fe2000c7a1270 */
[C---:B------:R-:W-:Y:S01]  /*7640*/  VIADD R13, R3.reuse, UR6 ;  /* 0x00000006030d7c36 */ /* 0x040fe20008000000 */
[----:B------:R1:W-:Y:S01]  /*7650*/  @P3 STG.E.U16 desc[UR14][R4.64], R7 ;  /* 0x0000000704003986 */ /* 0x0003e2000c10150e */
[-C--:B------:R-:W-:Y:S02]  /*7660*/  LEA R10, P3, R3, R0.reuse, 0x1 ;  /* 0x00000000030a7211 */ /* 0x080fe400078608ff */
[C---:B------:R-:W-:Y:S01]  /*7670*/  VIADD R15, R13.reuse, UR6 ;  /* 0x000000060d0f7c36 */ /* 0x040fe20008000000 */
[----:B------:R0:W-:Y:S01]  /*7680*/  @P6 STG.E.U16 desc[UR14][R8.64], R6 ;  /* 0x0000000608006986 */ /* 0x0001e2000c10150e */
[----:B------:R-:W-:Y:S02]  /*7690*/  LEA R12, P6, R13, R0, 0x1 ;  /* 0x000000000d0c7211 */ /* 0x000fe400078c08ff */
[-C--:B------:R-:W-:Y:S01]  /*76a0*/  LEA.HI.X.SX32 R11, R3, R2.reuse, 0x1, P3 ;  /* 0x00000002030b7211 */ /* 0x080fe200018f0eff */
[----:B------:R-:W-:Y:S01]  /*76b0*/  VIADD R3, R15, UR6 ;  /* 0x000000060f037c36 */ /* 0x000fe20008000000 */
[----:B------:R-:W-:-:S02]  /*76c0*/  LEA.HI.X.SX32 R13, R13, R2, 0x1, P6 ;  /* 0x000000020d0d7211 */ /* 0x000fc400030f0eff */
[----:B------:R-:W-:Y:S01]  /*76d0*/  ISETP.LT.AND P4, PT, R61, UR7, !P0 ;  /* 0x000000073d007c0c */ /* 0x000fe2000c781270 */
[----:B------:R-:W-:Y:S01]  /*76e0*/  VIADD R17, R3, UR6 ;  /* 0x0000000603117c36 */ /* 0x000fe20008000000 */
[----:B-1----:R-:W-:Y:S01]  /*76f0*/  PRMT R5, R20, 0x7632, R5 ;  /* 0x0000763214057816 */ /* 0x002fe20000000005 */
[----:B------:R1:W-:Y:S01]  /*7700*/  @P2 STG.E.U16 desc[UR14][R10.64], R20 ;  /* 0x000000140a002986 */ /* 0x0003e2000c10150e */
[----:B------:R-:W-:Y:S01]  /*7710*/  ISETP.LT.AND P3, PT, R60, UR7, !P0 ;  /* 0x000000073c007c0c */ /* 0x000fe2000c761270 */
[----:B------:R-:W-:Y:S01]  /*7720*/  VIADD R19, R17, UR6 ;  /* 0x0000000611137c36 */ /* 0x000fe20008000000 */
[-C--:B0-----:R-:W-:Y:S01]  /*7730*/  LEA R6, P2, R3, R0.reuse, 0x1 ;  /* 0x0000000003067211 */ /* 0x081fe200078408ff */
[----:B------:R0:W-:Y:S01]  /*7740*/  @P1 STG.E.U16 desc[UR14][R12.64], R5 ;  /* 0x000000050c001986 */ /* 0x0001e2000c10150e */
[-C--:B------:R-:W-:Y:S02]  /*7750*/  LEA R4, P1, R15, R0.reuse, 0x1 ;  /* 0x000000000f047211 */ /* 0x080fe400078208ff */
[----:B------:R-:W-:-:S02]  /*7760*/  LEA R8, P6, R17, R0, 0x1 ;  /* 0x0000000011087211 */ /* 0x000fc400078c08ff */
[-C--:B------:R-:W-:Y:S02]  /*7770*/  LEA.HI.X.SX32 R7, R3, R2.reuse, 0x1, P2 ;  /* 0x0000000203077211 */ /* 0x080fe400010f0eff */
[----:B------:R-:W-:Y:S02]  /*7780*/  LEA.HI.X.SX32 R9, R17, R2, 0x1, P6 ;  /* 0x0000000211097211 */ /* 0x000fe400030f0eff */
[----:B-1----:R-:W-:Y:S02]  /*7790*/  LEA R10, P6, R19, R0, 0x1 ;  /* 0x00000000130a7211 */ /* 0x002fe400078c08ff */
[----:B------:R-:W-:Y:S02]  /*77a0*/  ISETP.LT.AND P2, PT, R58, UR7, !P0 ;  /* 0x000000073a007c0c */ /* 0x000fe4000c741270 */
[-C--:B0-----:R-:W-:Y:S01]  /*77b0*/  LEA.HI.X.SX32 R5, R15, R2.reuse, 0x1, P1 ;  /* 0x000000020f057211 */ /* 0x081fe200008f0eff */
[C---:B------:R-:W-:Y:S01]  /*77c0*/  VIADD R15, R19.reuse, UR6 ;  /* 0x00000006130f7c36 */ /* 0x040fe20008000000 */
[----:B------:R-:W-:-:S03]  /*77d0*/  LEA.HI.X.SX32 R11, R19, R2, 0x1, P6 ;  /* 0x00000002130b7211 */ /* 0x000fc600030f0eff */
[C---:B------:R-:W-:Y:S01]  /*77e0*/  VIADD R3, R15.reuse, UR6 ;  /* 0x000000060f037c36 */ /* 0x040fe20008000000 */
[C---:B------:R-:W-:Y:S01]  /*77f0*/  LEA R12, P1, R15.reuse, R0, 0x1 ;  /* 0x000000000f0c7211 */ /* 0x040fe200078208ff */
[----:B------:R0:W-:Y:S03]  /*7800*/  @P5 STG.E.U16 desc[UR14][R4.64], R21 ;  /* 0x0000001504005986 */ /* 0x0001e6000c10150e */
[----:B------:R-:W-:Y:S02]  /*7810*/  LEA.HI.X.SX32 R13, R15, R2, 0x1, P1 ;  /* 0x000000020f0d7211 */ /* 0x000fe400008f0eff */
[----:B------:R-:W-:Y:S02]  /*7820*/  LEA R14, P6, R3, R0, 0x1 ;  /* 0x00000000030e7211 */ /* 0x000fe400078c08ff */
[----:B------:R-:W-:Y:S02]  /*7830*/  ISETP.LT.AND P1, PT, R57, UR7, !P0 ;  /* 0x0000000739007c0c */ /* 0x000fe4000c721270 */
[----:B------:R-:W-:-:S02]  /*7840*/  ISETP.LT.AND P0, PT, R56, UR7, !P0 ;  /* 0x0000000738007c0c */ /* 0x000fc4000c701270 */
[----:B------:R-:W-:Y:S02]  /*7850*/  LEA.HI.X.SX32 R15, R3, R2, 0x1, P6 ;  /* 0x00000002030f7211 */ /* 0x000fe400030f0eff */
[----:B------:R-:W-:Y:S02]  /*7860*/  PRMT R3, R21, 0x7632, R3 ;  /* 0x0000763215037816 */ /* 0x000fe40000000003 */
[----:B0-----:R-:W-:-:S03]  /*7870*/  PRMT R5, R22, 0x7632, R5 ;  /* 0x0000763216057816 */ /* 0x001fc60000000005 */
[----:B------:R0:W-:Y:S04]  /*7880*/  @P4 STG.E.U16 desc[UR14][R6.64], R3 ;  /* 0x0000000306004986 */ /* 0x0001e8000c10150e */
[----:B------:R0:W-:Y:S04]  /*7890*/  @P3 STG.E.U16 desc[UR14][R8.64], R22 ;  /* 0x0000001608003986 */ /* 0x0001e8000c10150e */
[----:B------:R0:W-:Y:S04]  /*78a0*/  @P2 STG.E.U16 desc[UR14][R10.64], R5 ;  /* 0x000000050a002986 */ /* 0x0001e8000c10150e */
[----:B------:R0:W-:Y:S01]  /*78b0*/  @P1 STG.E.U16 desc[UR14][R12.64], R23 ;  /* 0x000000170c001986 */ /* 0x0001e2000c10150e */
[----:B------:R-:W-:Y:S05]  /*78c0*/  @!P0 EXIT ;  /* 0x000000000000894d */ /* 0x000fea0003800000 */
[----:B0-----:R-:W-:-:S05]  /*78d0*/  PRMT R7, R23, 0x7632, R7 ;  /* 0x0000763217077816 */ /* 0x001fca0000000007 */
[----:B------:R-:W-:Y:S01]  /*78e0*/  STG.E.U16 desc[UR14][R14.64], R7 ;  /* 0x000000070e007986 */ /* 0x000fe2000c10150e */
[----:B------:R-:W-:Y:S05]  /*78f0*/  EXIT ;  /* 0x000000000000794d */ /* 0x000fea0003800000 */
.L_x_2:
[----:B------:R-:W-:-:S00]  /*7900*/  BRA `(.L_x_2) ;  /* 0xfffffffc00fc7947 */ /* 0x000fc0000383ffff */
[----:B------:R-:W-:-:S00]  /*7910*/  NOP ;  /* 0x0000000000007918 */ /* 0x000fc00000000000 */
        /* <DEDUP_REMOVED lines=14> */
.L_x_3:


//--------------------- .nv.shared.matmul_kernel  --------------------------
	.section	.nv.shared.matmul_kernel,"aw",@nobits
	.sectionflags	@""
	.align	16
	.zero		1024


//--------------------- .nv.shared.reserved.0     --------------------------
	.section	.nv.shared.reserved.0,"aw",@nobits
	.weak		__nv_reservedSMEM_offset_0_alias
	.size		__nv_reservedSMEM_offset_0_alias, 0, 0
	.other		__nv_reservedSMEM_offset_0_alias,@"STO_CUDA_RESERVED_SHARED STV_DEFAULT"
__nv_reservedSMEM_offset_0_alias:
	.zero		0


//--------------------- .nv.constant0.matmul_kernel --------------------------
	.section	.nv.constant0.matmul_kernel,"a",@progbits
	.sectionflags	@""
	.align	4
.nv.constant0.matmul_kernel:
	.zero		608


//--------------------- SYMBOLS --------------------------

	.type		.nv.reservedSmem.offset0,@object
	.size		.nv.reservedSmem.offset0,0x4
